//
// Generated by NVIDIA NVVM Compiler
//
// Compiler Build ID: CL-36424714
// Cuda compilation tools, release 13.0, V13.0.88
// Based on NVVM 20.0.0
//

.version 9.0
.target sm_100
.address_size 64

	// .globl	_Z23attention_module_kernelPKfS0_S0_S0_S0_PKaS2_Pfiiii

.visible .entry _Z23attention_module_kernelPKfS0_S0_S0_S0_PKaS2_Pfiiii(
	.param .u64 .ptr .align 1 _Z23attention_module_kernelPKfS0_S0_S0_S0_PKaS2_Pfiiii_param_0,
	.param .u64 .ptr .align 1 _Z23attention_module_kernelPKfS0_S0_S0_S0_PKaS2_Pfiiii_param_1,
	.param .u64 .ptr .align 1 _Z23attention_module_kernelPKfS0_S0_S0_S0_PKaS2_Pfiiii_param_2,
	.param .u64 .ptr .align 1 _Z23attention_module_kernelPKfS0_S0_S0_S0_PKaS2_Pfiiii_param_3,
	.param .u64 .ptr .align 1 _Z23attention_module_kernelPKfS0_S0_S0_S0_PKaS2_Pfiiii_param_4,
	.param .u64 .ptr .align 1 _Z23attention_module_kernelPKfS0_S0_S0_S0_PKaS2_Pfiiii_param_5,
	.param .u64 .ptr .align 1 _Z23attention_module_kernelPKfS0_S0_S0_S0_PKaS2_Pfiiii_param_6,
	.param .u64 .ptr .align 1 _Z23attention_module_kernelPKfS0_S0_S0_S0_PKaS2_Pfiiii_param_7,
	.param .u32 _Z23attention_module_kernelPKfS0_S0_S0_S0_PKaS2_Pfiiii_param_8,
	.param .u32 _Z23attention_module_kernelPKfS0_S0_S0_S0_PKaS2_Pfiiii_param_9,
	.param .u32 _Z23attention_module_kernelPKfS0_S0_S0_S0_PKaS2_Pfiiii_param_10,
	.param .u32 _Z23attention_module_kernelPKfS0_S0_S0_S0_PKaS2_Pfiiii_param_11
)
{
	.reg .pred 	%p<76>;
	.reg .b16 	%rs<46>;
	.reg .b32 	%r<264>;
	.reg .b32 	%f<352>;
	.reg .b64 	%rd<164>;

	ld.param.u64 	%rd8, [_Z23attention_module_kernelPKfS0_S0_S0_S0_PKaS2_Pfiiii_param_0];
	ld.param.u64 	%rd14, [_Z23attention_module_kernelPKfS0_S0_S0_S0_PKaS2_Pfiiii_param_1];
	ld.param.u64 	%rd15, [_Z23attention_module_kernelPKfS0_S0_S0_S0_PKaS2_Pfiiii_param_5];
	ld.param.u32 	%r133, [_Z23attention_module_kernelPKfS0_S0_S0_S0_PKaS2_Pfiiii_param_8];
	ld.param.u32 	%r134, [_Z23attention_module_kernelPKfS0_S0_S0_S0_PKaS2_Pfiiii_param_9];
	ld.param.u32 	%r131, [_Z23attention_module_kernelPKfS0_S0_S0_S0_PKaS2_Pfiiii_param_10];
	ld.param.u32 	%r132, [_Z23attention_module_kernelPKfS0_S0_S0_S0_PKaS2_Pfiiii_param_11];
	cvta.to.global.u64 	%rd1, %rd15;
	cvta.to.global.u64 	%rd2, %rd14;
	mov.u32 	%r135, %ctaid.x;
	mov.u32 	%r136, %ntid.x;
	mov.u32 	%r137, %tid.x;
	mad.lo.s32 	%r1, %r135, %r136, %r137;
	mov.u32 	%r138, %ctaid.y;
	mov.u32 	%r139, %ntid.y;
	mov.u32 	%r140, %tid.y;
	mad.lo.s32 	%r141, %r138, %r139, %r140;
	mov.u32 	%r3, %tid.z;
	setp.ge.s32 	%p1, %r1, %r133;
	setp.ge.s32 	%p2, %r141, %r134;
	or.pred  	%p3, %p1, %p2;
	setp.ge.s32 	%p4, %r3, %r131;
	or.pred  	%p5, %p3, %p4;
	@%p5 bra 	$L__BB0_126;
	cvta.to.global.u64 	%rd16, %rd8;
	mul.lo.s32 	%r4, %r134, %r1;
	mul.lo.s32 	%r143, %r4, %r131;
	mul.lo.s32 	%r144, %r131, %r141;
	add.s32 	%r145, %r144, %r3;
	add.s32 	%r5, %r145, %r143;
	mul.lo.s32 	%r6, %r5, %r131;
	add.s32 	%r7, %r143, %r144;
	mul.lo.s32 	%r8, %r7, %r132;
	mad.lo.s32 	%r146, %r132, %r3, %r8;
	mul.wide.s32 	%rd17, %r146, 4;
	add.s64 	%rd3, %rd16, %rd17;
	add.s32 	%r147, %r131, -1;
	and.b32  	%r9, %r131, 7;
	setp.lt.u32 	%p6, %r147, 7;
	mov.f32 	%f284, 0f00000000;
	mov.b32 	%r233, 0;
	@%p6 bra 	$L__BB0_20;
	and.b32  	%r148, %r131, -8;
	neg.s32 	%r231, %r148;
	add.s32 	%r149, %r7, 7;
	mul.lo.s32 	%r230, %r132, %r149;
	add.s32 	%r150, %r7, 6;
	mul.lo.s32 	%r229, %r132, %r150;
	add.s32 	%r151, %r7, 5;
	mul.lo.s32 	%r228, %r132, %r151;
	add.s32 	%r152, %r7, 4;
	mul.lo.s32 	%r227, %r132, %r152;
	add.s32 	%r153, %r7, 3;
	mul.lo.s32 	%r226, %r132, %r153;
	add.s32 	%r154, %r7, 2;
	mul.lo.s32 	%r225, %r132, %r154;
	mad.lo.s32 	%r224, %r132, %r7, %r132;
	mov.f32 	%f284, 0f00000000;
	mov.u32 	%r222, %r6;
	mov.u32 	%r223, %r8;
$L__BB0_3:
	.pragma "nounroll";
	cvt.s64.s32 	%rd18, %r222;
	add.s64 	%rd4, %rd1, %rd18;
	ld.global.u8 	%rs2, [%rd4];
	setp.ne.s16 	%p7, %rs2, 1;
	@%p7 bra 	$L__BB0_5;
	ld.global.f32 	%f123, [%rd3];
	mul.wide.s32 	%rd19, %r223, 4;
	add.s64 	%rd20, %rd2, %rd19;
	ld.global.f32 	%f124, [%rd20];
	fma.rn.f32 	%f284, %f123, %f124, %f284;
$L__BB0_5:
	ld.global.u8 	%rs3, [%rd4+1];
	setp.ne.s16 	%p8, %rs3, 1;
	@%p8 bra 	$L__BB0_7;
	ld.global.f32 	%f125, [%rd3];
	mul.wide.s32 	%rd21, %r224, 4;
	add.s64 	%rd22, %rd2, %rd21;
	ld.global.f32 	%f126, [%rd22];
	fma.rn.f32 	%f284, %f125, %f126, %f284;
$L__BB0_7:
	ld.global.u8 	%rs4, [%rd4+2];
	setp.ne.s16 	%p9, %rs4, 1;
	@%p9 bra 	$L__BB0_9;
	ld.global.f32 	%f127, [%rd3];
	mul.wide.s32 	%rd23, %r225, 4;
	add.s64 	%rd24, %rd2, %rd23;
	ld.global.f32 	%f128, [%rd24];
	fma.rn.f32 	%f284, %f127, %f128, %f284;
$L__BB0_9:
	ld.global.u8 	%rs5, [%rd4+3];
	setp.ne.s16 	%p10, %rs5, 1;
	@%p10 bra 	$L__BB0_11;
	ld.global.f32 	%f129, [%rd3];
	mul.wide.s32 	%rd25, %r226, 4;
	add.s64 	%rd26, %rd2, %rd25;
	ld.global.f32 	%f130, [%rd26];
	fma.rn.f32 	%f284, %f129, %f130, %f284;
$L__BB0_11:
	ld.global.u8 	%rs6, [%rd4+4];
	setp.ne.s16 	%p11, %rs6, 1;
	@%p11 bra 	$L__BB0_13;
	ld.global.f32 	%f131, [%rd3];
	mul.wide.s32 	%rd27, %r227, 4;
	add.s64 	%rd28, %rd2, %rd27;
	ld.global.f32 	%f132, [%rd28];
	fma.rn.f32 	%f284, %f131, %f132, %f284;
$L__BB0_13:
	ld.global.u8 	%rs7, [%rd4+5];
	setp.ne.s16 	%p12, %rs7, 1;
	@%p12 bra 	$L__BB0_15;
	ld.global.f32 	%f133, [%rd3];
	mul.wide.s32 	%rd29, %r228, 4;
	add.s64 	%rd30, %rd2, %rd29;
	ld.global.f32 	%f134, [%rd30];
	fma.rn.f32 	%f284, %f133, %f134, %f284;
$L__BB0_15:
	ld.global.u8 	%rs8, [%rd4+6];
	setp.ne.s16 	%p13, %rs8, 1;
	@%p13 bra 	$L__BB0_17;
	ld.global.f32 	%f135, [%rd3];
	mul.wide.s32 	%rd31, %r229, 4;
	add.s64 	%rd32, %rd2, %rd31;
	ld.global.f32 	%f136, [%rd32];
	fma.rn.f32 	%f284, %f135, %f136, %f284;
$L__BB0_17:
	ld.global.u8 	%rs9, [%rd4+7];
	setp.ne.s16 	%p14, %rs9, 1;
	@%p14 bra 	$L__BB0_19;
	ld.global.f32 	%f137, [%rd3];
	mul.wide.s32 	%rd33, %r230, 4;
	add.s64 	%rd34, %rd2, %rd33;
	ld.global.f32 	%f138, [%rd34];
	fma.rn.f32 	%f284, %f137, %f138, %f284;
$L__BB0_19:
	and.b32  	%r233, %r131, -8;
	add.s32 	%r231, %r231, 8;
	shl.b32 	%r155, %r132, 3;
	add.s32 	%r230, %r230, %r155;
	add.s32 	%r229, %r229, %r155;
	add.s32 	%r228, %r228, %r155;
	add.s32 	%r227, %r227, %r155;
	add.s32 	%r226, %r226, %r155;
	add.s32 	%r225, %r225, %r155;
	add.s32 	%r224, %r224, %r155;
	add.s32 	%r223, %r223, %r155;
	add.s32 	%r222, %r222, 8;
	setp.ne.s32 	%p15, %r231, 0;
	@%p15 bra 	$L__BB0_3;
$L__BB0_20:
	setp.eq.s32 	%p16, %r9, 0;
	@%p16 bra 	$L__BB0_41;
	and.b32  	%r40, %r131, 3;
	setp.lt.u32 	%p17, %r9, 4;
	@%p17 bra 	$L__BB0_31;
	add.s32 	%r156, %r233, %r6;
	cvt.s64.s32 	%rd35, %r156;
	add.s64 	%rd5, %rd1, %rd35;
	ld.global.u8 	%rs10, [%rd5];
	setp.ne.s16 	%p18, %rs10, 1;
	@%p18 bra 	$L__BB0_24;
	ld.global.f32 	%f140, [%rd3];
	mad.lo.s32 	%r157, %r233, %r132, %r8;
	mul.wide.s32 	%rd36, %r157, 4;
	add.s64 	%rd37, %rd2, %rd36;
	ld.global.f32 	%f141, [%rd37];
	fma.rn.f32 	%f284, %f140, %f141, %f284;
$L__BB0_24:
	ld.global.u8 	%rs11, [%rd5+1];
	setp.ne.s16 	%p19, %rs11, 1;
	@%p19 bra 	$L__BB0_26;
	ld.global.f32 	%f142, [%rd3];
	mad.lo.s32 	%r158, %r132, %r233, %r132;
	add.s32 	%r159, %r158, %r8;
	mul.wide.s32 	%rd38, %r159, 4;
	add.s64 	%rd39, %rd2, %rd38;
	ld.global.f32 	%f143, [%rd39];
	fma.rn.f32 	%f284, %f142, %f143, %f284;
$L__BB0_26:
	ld.global.u8 	%rs12, [%rd5+2];
	setp.ne.s16 	%p20, %rs12, 1;
	@%p20 bra 	$L__BB0_28;
	add.s32 	%r160, %r233, 2;
	ld.global.f32 	%f144, [%rd3];
	mad.lo.s32 	%r161, %r160, %r132, %r8;
	mul.wide.s32 	%rd40, %r161, 4;
	add.s64 	%rd41, %rd2, %rd40;
	ld.global.f32 	%f145, [%rd41];
	fma.rn.f32 	%f284, %f144, %f145, %f284;
$L__BB0_28:
	ld.global.u8 	%rs13, [%rd5+3];
	setp.ne.s16 	%p21, %rs13, 1;
	@%p21 bra 	$L__BB0_30;
	add.s32 	%r162, %r233, 3;
	ld.global.f32 	%f146, [%rd3];
	mad.lo.s32 	%r163, %r162, %r132, %r8;
	mul.wide.s32 	%rd42, %r163, 4;
	add.s64 	%rd43, %rd2, %rd42;
	ld.global.f32 	%f147, [%rd43];
	fma.rn.f32 	%f284, %f146, %f147, %f284;
$L__BB0_30:
	add.s32 	%r233, %r233, 4;
$L__BB0_31:
	setp.eq.s32 	%p22, %r40, 0;
	@%p22 bra 	$L__BB0_41;
	setp.eq.s32 	%p23, %r40, 1;
	@%p23 bra 	$L__BB0_38;
	add.s32 	%r164, %r233, %r6;
	cvt.s64.s32 	%rd44, %r164;
	add.s64 	%rd6, %rd1, %rd44;
	ld.global.u8 	%rs14, [%rd6];
	setp.ne.s16 	%p24, %rs14, 1;
	@%p24 bra 	$L__BB0_35;
	ld.global.f32 	%f149, [%rd3];
	mad.lo.s32 	%r165, %r233, %r132, %r8;
	mul.wide.s32 	%rd45, %r165, 4;
	add.s64 	%rd46, %rd2, %rd45;
	ld.global.f32 	%f150, [%rd46];
	fma.rn.f32 	%f284, %f149, %f150, %f284;
$L__BB0_35:
	ld.global.u8 	%rs15, [%rd6+1];
	setp.ne.s16 	%p25, %rs15, 1;
	@%p25 bra 	$L__BB0_37;
	ld.global.f32 	%f151, [%rd3];
	mad.lo.s32 	%r166, %r132, %r233, %r132;
	add.s32 	%r167, %r166, %r8;
	mul.wide.s32 	%rd47, %r167, 4;
	add.s64 	%rd48, %rd2, %rd47;
	ld.global.f32 	%f152, [%rd48];
	fma.rn.f32 	%f284, %f151, %f152, %f284;
$L__BB0_37:
	add.s32 	%r233, %r233, 2;
$L__BB0_38:
	and.b32  	%r168, %r131, 1;
	setp.eq.b32 	%p26, %r168, 1;
	not.pred 	%p27, %p26;
	@%p27 bra 	$L__BB0_41;
	add.s32 	%r169, %r233, %r6;
	cvt.s64.s32 	%rd49, %r169;
	add.s64 	%rd50, %rd1, %rd49;
	ld.global.u8 	%rs16, [%rd50];
	setp.ne.s16 	%p28, %rs16, 1;
	@%p28 bra 	$L__BB0_41;
	ld.global.f32 	%f153, [%rd3];
	mad.lo.s32 	%r170, %r233, %r132, %r8;
	mul.wide.s32 	%rd51, %r170, 4;
	add.s64 	%rd52, %rd2, %rd51;
	ld.global.f32 	%f154, [%rd52];
	fma.rn.f32 	%f284, %f153, %f154, %f284;
$L__BB0_41:
	ld.param.u64 	%rd160, [_Z23attention_module_kernelPKfS0_S0_S0_S0_PKaS2_Pfiiii_param_3];
	cvta.to.global.u64 	%rd53, %rd160;
	mul.wide.s32 	%rd54, %r6, 4;
	add.s64 	%rd55, %rd53, %rd54;
	ld.global.f32 	%f38, [%rd55];
	setp.lt.s32 	%p29, %r131, 1;
	mov.f32 	%f306, 0f00000000;
	@%p29 bra 	$L__BB0_112;
	ld.param.u64 	%rd162, [_Z23attention_module_kernelPKfS0_S0_S0_S0_PKaS2_Pfiiii_param_6];
	cvt.s64.s32 	%rd56, %r5;
	cvta.to.global.u64 	%rd57, %rd162;
	add.s64 	%rd58, %rd57, %rd56;
	ld.global.u8 	%rs1, [%rd58];
	setp.lt.u32 	%p30, %r131, 16;
	mov.f32 	%f306, 0f00000000;
	mov.b32 	%r253, 0;
	@%p30 bra 	$L__BB0_77;
	and.b32  	%r172, %r131, 2147483632;
	neg.s32 	%r251, %r172;
	add.s32 	%r173, %r7, 15;
	mul.lo.s32 	%r250, %r132, %r173;
	add.s32 	%r174, %r7, 14;
	mul.lo.s32 	%r249, %r132, %r174;
	add.s32 	%r175, %r7, 13;
	mul.lo.s32 	%r248, %r132, %r175;
	add.s32 	%r176, %r7, 12;
	mul.lo.s32 	%r247, %r132, %r176;
	add.s32 	%r177, %r7, 11;
	mul.lo.s32 	%r246, %r132, %r177;
	add.s32 	%r178, %r7, 10;
	mul.lo.s32 	%r245, %r132, %r178;
	add.s32 	%r179, %r7, 9;
	mul.lo.s32 	%r244, %r132, %r179;
	add.s32 	%r180, %r7, 8;
	mul.lo.s32 	%r243, %r132, %r180;
	add.s32 	%r181, %r7, 7;
	mul.lo.s32 	%r242, %r132, %r181;
	add.s32 	%r182, %r7, 6;
	mul.lo.s32 	%r241, %r132, %r182;
	add.s32 	%r183, %r7, 5;
	mul.lo.s32 	%r240, %r132, %r183;
	add.s32 	%r184, %r7, 4;
	mul.lo.s32 	%r239, %r132, %r184;
	add.s32 	%r185, %r7, 3;
	mul.lo.s32 	%r238, %r132, %r185;
	add.s32 	%r186, %r7, 2;
	mul.lo.s32 	%r237, %r132, %r186;
	mad.lo.s32 	%r236, %r132, %r7, %r132;
	mov.f32 	%f306, 0f00000000;
	mov.u32 	%r235, %r8;
$L__BB0_44:
	.pragma "nounroll";
	setp.ne.s16 	%p31, %rs1, 1;
	@%p31 bra 	$L__BB0_46;
	ld.global.f32 	%f159, [%rd3];
	mul.wide.s32 	%rd59, %r235, 4;
	add.s64 	%rd60, %rd2, %rd59;
	ld.global.f32 	%f160, [%rd60];
	fma.rn.f32 	%f306, %f159, %f160, %f306;
$L__BB0_46:
	@%p31 bra 	$L__BB0_48;
	ld.global.f32 	%f161, [%rd3];
	mul.wide.s32 	%rd61, %r236, 4;
	add.s64 	%rd62, %rd2, %rd61;
	ld.global.f32 	%f162, [%rd62];
	fma.rn.f32 	%f306, %f161, %f162, %f306;
$L__BB0_48:
	@%p31 bra 	$L__BB0_50;
	ld.global.f32 	%f163, [%rd3];
	mul.wide.s32 	%rd63, %r237, 4;
	add.s64 	%rd64, %rd2, %rd63;
	ld.global.f32 	%f164, [%rd64];
	fma.rn.f32 	%f306, %f163, %f164, %f306;
$L__BB0_50:
	@%p31 bra 	$L__BB0_52;
	ld.global.f32 	%f165, [%rd3];
	mul.wide.s32 	%rd65, %r238, 4;
	add.s64 	%rd66, %rd2, %rd65;
	ld.global.f32 	%f166, [%rd66];
	fma.rn.f32 	%f306, %f165, %f166, %f306;
$L__BB0_52:
	@%p31 bra 	$L__BB0_54;
	ld.global.f32 	%f167, [%rd3];
	mul.wide.s32 	%rd67, %r239, 4;
	add.s64 	%rd68, %rd2, %rd67;
	ld.global.f32 	%f168, [%rd68];
	fma.rn.f32 	%f306, %f167, %f168, %f306;
$L__BB0_54:
	@%p31 bra 	$L__BB0_56;
	ld.global.f32 	%f169, [%rd3];
	mul.wide.s32 	%rd69, %r240, 4;
	add.s64 	%rd70, %rd2, %rd69;
	ld.global.f32 	%f170, [%rd70];
	fma.rn.f32 	%f306, %f169, %f170, %f306;
$L__BB0_56:
	@%p31 bra 	$L__BB0_58;
	ld.global.f32 	%f171, [%rd3];
	mul.wide.s32 	%rd71, %r241, 4;
	add.s64 	%rd72, %rd2, %rd71;
	ld.global.f32 	%f172, [%rd72];
	fma.rn.f32 	%f306, %f171, %f172, %f306;
$L__BB0_58:
	@%p31 bra 	$L__BB0_60;
	ld.global.f32 	%f173, [%rd3];
	mul.wide.s32 	%rd73, %r242, 4;
	add.s64 	%rd74, %rd2, %rd73;
	ld.global.f32 	%f174, [%rd74];
	fma.rn.f32 	%f306, %f173, %f174, %f306;
$L__BB0_60:
	@%p31 bra 	$L__BB0_62;
	ld.global.f32 	%f175, [%rd3];
	mul.wide.s32 	%rd75, %r243, 4;
	add.s64 	%rd76, %rd2, %rd75;
	ld.global.f32 	%f176, [%rd76];
	fma.rn.f32 	%f306, %f175, %f176, %f306;
$L__BB0_62:
	@%p31 bra 	$L__BB0_64;
	ld.global.f32 	%f177, [%rd3];
	mul.wide.s32 	%rd77, %r244, 4;
	add.s64 	%rd78, %rd2, %rd77;
	ld.global.f32 	%f178, [%rd78];
	fma.rn.f32 	%f306, %f177, %f178, %f306;
$L__BB0_64:
	@%p31 bra 	$L__BB0_66;
	ld.global.f32 	%f179, [%rd3];
	mul.wide.s32 	%rd79, %r245, 4;
	add.s64 	%rd80, %rd2, %rd79;
	ld.global.f32 	%f180, [%rd80];
	fma.rn.f32 	%f306, %f179, %f180, %f306;
$L__BB0_66:
	@%p31 bra 	$L__BB0_68;
	ld.global.f32 	%f181, [%rd3];
	mul.wide.s32 	%rd81, %r246, 4;
	add.s64 	%rd82, %rd2, %rd81;
	ld.global.f32 	%f182, [%rd82];
	fma.rn.f32 	%f306, %f181, %f182, %f306;
$L__BB0_68:
	@%p31 bra 	$L__BB0_70;
	ld.global.f32 	%f183, [%rd3];
	mul.wide.s32 	%rd83, %r247, 4;
	add.s64 	%rd84, %rd2, %rd83;
	ld.global.f32 	%f184, [%rd84];
	fma.rn.f32 	%f306, %f183, %f184, %f306;
$L__BB0_70:
	@%p31 bra 	$L__BB0_72;
	ld.global.f32 	%f185, [%rd3];
	mul.wide.s32 	%rd85, %r248, 4;
	add.s64 	%rd86, %rd2, %rd85;
	ld.global.f32 	%f186, [%rd86];
	fma.rn.f32 	%f306, %f185, %f186, %f306;
$L__BB0_72:
	@%p31 bra 	$L__BB0_74;
	ld.global.f32 	%f187, [%rd3];
	mul.wide.s32 	%rd87, %r249, 4;
	add.s64 	%rd88, %rd2, %rd87;
	ld.global.f32 	%f188, [%rd88];
	fma.rn.f32 	%f306, %f187, %f188, %f306;
$L__BB0_74:
	@%p31 bra 	$L__BB0_76;
	ld.global.f32 	%f189, [%rd3];
	mul.wide.s32 	%rd89, %r250, 4;
	add.s64 	%rd90, %rd2, %rd89;
	ld.global.f32 	%f190, [%rd90];
	fma.rn.f32 	%f306, %f189, %f190, %f306;
$L__BB0_76:
	and.b32  	%r253, %r131, 2147483632;
	add.s32 	%r251, %r251, 16;
	shl.b32 	%r187, %r132, 4;
	add.s32 	%r250, %r250, %r187;
	add.s32 	%r249, %r249, %r187;
	add.s32 	%r248, %r248, %r187;
	add.s32 	%r247, %r247, %r187;
	add.s32 	%r246, %r246, %r187;
	add.s32 	%r245, %r245, %r187;
	add.s32 	%r244, %r244, %r187;
	add.s32 	%r243, %r243, %r187;
	add.s32 	%r242, %r242, %r187;
	add.s32 	%r241, %r241, %r187;
	add.s32 	%r240, %r240, %r187;
	add.s32 	%r239, %r239, %r187;
	add.s32 	%r238, %r238, %r187;
	add.s32 	%r237, %r237, %r187;
	add.s32 	%r236, %r236, %r187;
	add.s32 	%r235, %r235, %r187;
	setp.ne.s32 	%p47, %r251, 0;
	@%p47 bra 	$L__BB0_44;
$L__BB0_77:
	and.b32  	%r97, %r131, 15;
	setp.eq.s32 	%p48, %r97, 0;
	@%p48 bra 	$L__BB0_112;
	setp.lt.u32 	%p49, %r97, 8;
	@%p49 bra 	$L__BB0_96;
	setp.ne.s16 	%p50, %rs1, 1;
	@%p50 bra 	$L__BB0_81;
	ld.global.f32 	%f192, [%rd3];
	mad.lo.s32 	%r188, %r253, %r132, %r8;
	mul.wide.s32 	%rd91, %r188, 4;
	add.s64 	%rd92, %rd2, %rd91;
	ld.global.f32 	%f193, [%rd92];
	fma.rn.f32 	%f306, %f192, %f193, %f306;
$L__BB0_81:
	setp.ne.s16 	%p51, %rs1, 1;
	@%p51 bra 	$L__BB0_83;
	ld.global.f32 	%f194, [%rd3];
	mad.lo.s32 	%r189, %r132, %r253, %r132;
	add.s32 	%r190, %r189, %r8;
	mul.wide.s32 	%rd93, %r190, 4;
	add.s64 	%rd94, %rd2, %rd93;
	ld.global.f32 	%f195, [%rd94];
	fma.rn.f32 	%f306, %f194, %f195, %f306;
$L__BB0_83:
	setp.ne.s16 	%p52, %rs1, 1;
	@%p52 bra 	$L__BB0_85;
	add.s32 	%r191, %r253, 2;
	ld.global.f32 	%f196, [%rd3];
	mad.lo.s32 	%r192, %r191, %r132, %r8;
	mul.wide.s32 	%rd95, %r192, 4;
	add.s64 	%rd96, %rd2, %rd95;
	ld.global.f32 	%f197, [%rd96];
	fma.rn.f32 	%f306, %f196, %f197, %f306;
$L__BB0_85:
	setp.ne.s16 	%p53, %rs1, 1;
	@%p53 bra 	$L__BB0_87;
	add.s32 	%r193, %r253, 3;
	ld.global.f32 	%f198, [%rd3];
	mad.lo.s32 	%r194, %r193, %r132, %r8;
	mul.wide.s32 	%rd97, %r194, 4;
	add.s64 	%rd98, %rd2, %rd97;
	ld.global.f32 	%f199, [%rd98];
	fma.rn.f32 	%f306, %f198, %f199, %f306;
$L__BB0_87:
	setp.ne.s16 	%p54, %rs1, 1;
	@%p54 bra 	$L__BB0_89;
	add.s32 	%r195, %r253, 4;
	ld.global.f32 	%f200, [%rd3];
	mad.lo.s32 	%r196, %r195, %r132, %r8;
	mul.wide.s32 	%rd99, %r196, 4;
	add.s64 	%rd100, %rd2, %rd99;
	ld.global.f32 	%f201, [%rd100];
	fma.rn.f32 	%f306, %f200, %f201, %f306;
$L__BB0_89:
	setp.ne.s16 	%p55, %rs1, 1;
	@%p55 bra 	$L__BB0_91;
	add.s32 	%r197, %r253, 5;
	ld.global.f32 	%f202, [%rd3];
	mad.lo.s32 	%r198, %r197, %r132, %r8;
	mul.wide.s32 	%rd101, %r198, 4;
	add.s64 	%rd102, %rd2, %rd101;
	ld.global.f32 	%f203, [%rd102];
	fma.rn.f32 	%f306, %f202, %f203, %f306;
$L__BB0_91:
	setp.ne.s16 	%p56, %rs1, 1;
	@%p56 bra 	$L__BB0_93;
	add.s32 	%r199, %r253, 6;
	ld.global.f32 	%f204, [%rd3];
	mad.lo.s32 	%r200, %r199, %r132, %r8;
	mul.wide.s32 	%rd103, %r200, 4;
	add.s64 	%rd104, %rd2, %rd103;
	ld.global.f32 	%f205, [%rd104];
	fma.rn.f32 	%f306, %f204, %f205, %f306;
$L__BB0_93:
	setp.ne.s16 	%p57, %rs1, 1;
	@%p57 bra 	$L__BB0_95;
	add.s32 	%r201, %r253, 7;
	ld.global.f32 	%f206, [%rd3];
	mad.lo.s32 	%r202, %r201, %r132, %r8;
	mul.wide.s32 	%rd105, %r202, 4;
	add.s64 	%rd106, %rd2, %rd105;
	ld.global.f32 	%f207, [%rd106];
	fma.rn.f32 	%f306, %f206, %f207, %f306;
$L__BB0_95:
	add.s32 	%r253, %r253, 8;
$L__BB0_96:
	setp.eq.s32 	%p58, %r9, 0;
	@%p58 bra 	$L__BB0_112;
	and.b32  	%r100, %r131, 3;
	setp.lt.u32 	%p59, %r9, 4;
	@%p59 bra 	$L__BB0_107;
	setp.ne.s16 	%p60, %rs1, 1;
	@%p60 bra 	$L__BB0_100;
	ld.global.f32 	%f209, [%rd3];
	mad.lo.s32 	%r203, %r253, %r132, %r8;
	mul.wide.s32 	%rd107, %r203, 4;
	add.s64 	%rd108, %rd2, %rd107;
	ld.global.f32 	%f210, [%rd108];
	fma.rn.f32 	%f306, %f209, %f210, %f306;
$L__BB0_100:
	setp.ne.s16 	%p61, %rs1, 1;
	@%p61 bra 	$L__BB0_102;
	ld.global.f32 	%f211, [%rd3];
	mad.lo.s32 	%r204, %r132, %r253, %r132;
	add.s32 	%r205, %r204, %r8;
	mul.wide.s32 	%rd109, %r205, 4;
	add.s64 	%rd110, %rd2, %rd109;
	ld.global.f32 	%f212, [%rd110];
	fma.rn.f32 	%f306, %f211, %f212, %f306;
$L__BB0_102:
	setp.ne.s16 	%p62, %rs1, 1;
	@%p62 bra 	$L__BB0_104;
	add.s32 	%r206, %r253, 2;
	ld.global.f32 	%f213, [%rd3];
	mad.lo.s32 	%r207, %r206, %r132, %r8;
	mul.wide.s32 	%rd111, %r207, 4;
	add.s64 	%rd112, %rd2, %rd111;
	ld.global.f32 	%f214, [%rd112];
	fma.rn.f32 	%f306, %f213, %f214, %f306;
$L__BB0_104:
	setp.ne.s16 	%p63, %rs1, 1;
	@%p63 bra 	$L__BB0_106;
	add.s32 	%r208, %r253, 3;
	ld.global.f32 	%f215, [%rd3];
	mad.lo.s32 	%r209, %r208, %r132, %r8;
	mul.wide.s32 	%rd113, %r209, 4;
	add.s64 	%rd114, %rd2, %rd113;
	ld.global.f32 	%f216, [%rd114];
	fma.rn.f32 	%f306, %f215, %f216, %f306;
$L__BB0_106:
	add.s32 	%r253, %r253, 4;
$L__BB0_107:
	setp.eq.s32 	%p64, %r100, 0;
	@%p64 bra 	$L__BB0_112;
	add.s32 	%r210, %r253, %r7;
	mul.lo.s32 	%r256, %r132, %r210;
	neg.s32 	%r255, %r100;
$L__BB0_109:
	.pragma "nounroll";
	setp.ne.s16 	%p65, %rs1, 1;
	@%p65 bra 	$L__BB0_111;
	ld.global.f32 	%f217, [%rd3];
	mul.wide.s32 	%rd115, %r256, 4;
	add.s64 	%rd116, %rd2, %rd115;
	ld.global.f32 	%f218, [%rd116];
	fma.rn.f32 	%f306, %f217, %f218, %f306;
$L__BB0_111:
	add.s32 	%r256, %r256, %r132;
	add.s32 	%r255, %r255, 1;
	setp.ne.s32 	%p66, %r255, 0;
	@%p66 bra 	$L__BB0_109;
$L__BB0_112:
	ld.param.u64 	%rd161, [_Z23attention_module_kernelPKfS0_S0_S0_S0_PKaS2_Pfiiii_param_4];
	setp.lt.s32 	%p67, %r131, 1;
	cvta.to.global.u64 	%rd117, %rd161;
	mul.wide.s32 	%rd118, %r5, 4;
	add.s64 	%rd119, %rd117, %rd118;
	ld.global.f32 	%f220, [%rd119];
	add.f32 	%f221, %f306, %f220;
	add.f32 	%f222, %f284, %f38;
	mul.f32 	%f223, %f220, %f221;
	fma.rn.f32 	%f106, %f222, %f38, %f223;
	mov.f32 	%f351, 0f00000000;
	@%p67 bra 	$L__BB0_125;
	ld.param.u64 	%rd159, [_Z23attention_module_kernelPKfS0_S0_S0_S0_PKaS2_Pfiiii_param_2];
	cvta.to.global.u64 	%rd7, %rd159;
	and.b32  	%r109, %r131, 15;
	setp.lt.u32 	%p68, %r131, 16;
	mov.f32 	%f351, 0f00000000;
	mov.b32 	%r260, 0;
	@%p68 bra 	$L__BB0_116;
	and.b32  	%r260, %r131, 2147483632;
	neg.s32 	%r258, %r260;
	mul.lo.s32 	%r212, %r132, %r131;
	add.s32 	%r213, %r141, %r4;
	mul.lo.s32 	%r257, %r212, %r213;
	shl.b32 	%r113, %r132, 4;
	mov.f32 	%f351, 0f00000000;
	mul.wide.s32 	%rd122, %r132, 4;
$L__BB0_115:
	.pragma "nounroll";
	mul.wide.s32 	%rd120, %r257, 4;
	add.s64 	%rd121, %rd7, %rd120;
	ld.global.f32 	%f227, [%rd121];
	fma.rn.f32 	%f228, %f106, %f227, %f351;
	add.s64 	%rd123, %rd121, %rd122;
	ld.global.f32 	%f229, [%rd123];
	fma.rn.f32 	%f230, %f106, %f229, %f228;
	add.s64 	%rd124, %rd123, %rd122;
	ld.global.f32 	%f231, [%rd124];
	fma.rn.f32 	%f232, %f106, %f231, %f230;
	add.s64 	%rd125, %rd124, %rd122;
	ld.global.f32 	%f233, [%rd125];
	fma.rn.f32 	%f234, %f106, %f233, %f232;
	add.s64 	%rd126, %rd125, %rd122;
	ld.global.f32 	%f235, [%rd126];
	fma.rn.f32 	%f236, %f106, %f235, %f234;
	add.s64 	%rd127, %rd126, %rd122;
	ld.global.f32 	%f237, [%rd127];
	fma.rn.f32 	%f238, %f106, %f237, %f236;
	add.s64 	%rd128, %rd127, %rd122;
	ld.global.f32 	%f239, [%rd128];
	fma.rn.f32 	%f240, %f106, %f239, %f238;
	add.s64 	%rd129, %rd128, %rd122;
	ld.global.f32 	%f241, [%rd129];
	fma.rn.f32 	%f242, %f106, %f241, %f240;
	add.s64 	%rd130, %rd129, %rd122;
	ld.global.f32 	%f243, [%rd130];
	fma.rn.f32 	%f244, %f106, %f243, %f242;
	add.s64 	%rd131, %rd130, %rd122;
	ld.global.f32 	%f245, [%rd131];
	fma.rn.f32 	%f246, %f106, %f245, %f244;
	add.s64 	%rd132, %rd131, %rd122;
	ld.global.f32 	%f247, [%rd132];
	fma.rn.f32 	%f248, %f106, %f247, %f246;
	add.s64 	%rd133, %rd132, %rd122;
	ld.global.f32 	%f249, [%rd133];
	fma.rn.f32 	%f250, %f106, %f249, %f248;
	add.s64 	%rd134, %rd133, %rd122;
	ld.global.f32 	%f251, [%rd134];
	fma.rn.f32 	%f252, %f106, %f251, %f250;
	add.s64 	%rd135, %rd134, %rd122;
	ld.global.f32 	%f253, [%rd135];
	fma.rn.f32 	%f254, %f106, %f253, %f252;
	add.s64 	%rd136, %rd135, %rd122;
	ld.global.f32 	%f255, [%rd136];
	fma.rn.f32 	%f256, %f106, %f255, %f254;
	add.s64 	%rd137, %rd136, %rd122;
	ld.global.f32 	%f257, [%rd137];
	fma.rn.f32 	%f351, %f106, %f257, %f256;
	add.s32 	%r258, %r258, 16;
	add.s32 	%r257, %r257, %r113;
	setp.ne.s32 	%p69, %r258, 0;
	@%p69 bra 	$L__BB0_115;
$L__BB0_116:
	setp.eq.s32 	%p70, %r109, 0;
	@%p70 bra 	$L__BB0_125;
	setp.lt.u32 	%p71, %r109, 8;
	@%p71 bra 	$L__BB0_119;
	add.s32 	%r214, %r7, %r260;
	mul.lo.s32 	%r215, %r214, %r132;
	mul.wide.s32 	%rd138, %r215, 4;
	add.s64 	%rd139, %rd7, %rd138;
	ld.global.f32 	%f259, [%rd139];
	fma.rn.f32 	%f260, %f106, %f259, %f351;
	mul.wide.s32 	%rd140, %r132, 4;
	add.s64 	%rd141, %rd139, %rd140;
	ld.global.f32 	%f261, [%rd141];
	fma.rn.f32 	%f262, %f106, %f261, %f260;
	add.s64 	%rd142, %rd141, %rd140;
	ld.global.f32 	%f263, [%rd142];
	fma.rn.f32 	%f264, %f106, %f263, %f262;
	add.s64 	%rd143, %rd142, %rd140;
	ld.global.f32 	%f265, [%rd143];
	fma.rn.f32 	%f266, %f106, %f265, %f264;
	add.s64 	%rd144, %rd143, %rd140;
	ld.global.f32 	%f267, [%rd144];
	fma.rn.f32 	%f268, %f106, %f267, %f266;
	add.s64 	%rd145, %rd144, %rd140;
	ld.global.f32 	%f269, [%rd145];
	fma.rn.f32 	%f270, %f106, %f269, %f268;
	add.s64 	%rd146, %rd145, %rd140;
	ld.global.f32 	%f271, [%rd146];
	fma.rn.f32 	%f272, %f106, %f271, %f270;
	add.s64 	%rd147, %rd146, %rd140;
	ld.global.f32 	%f273, [%rd147];
	fma.rn.f32 	%f351, %f106, %f273, %f272;
	add.s32 	%r260, %r260, 8;
$L__BB0_119:
	setp.eq.s32 	%p72, %r9, 0;
	@%p72 bra 	$L__BB0_125;
	and.b32  	%r121, %r131, 3;
	setp.lt.u32 	%p73, %r9, 4;
	@%p73 bra 	$L__BB0_122;
	add.s32 	%r216, %r7, %r260;
	mul.lo.s32 	%r217, %r216, %r132;
	mul.wide.s32 	%rd148, %r217, 4;
	add.s64 	%rd149, %rd7, %rd148;
	ld.global.f32 	%f275, [%rd149];
	fma.rn.f32 	%f276, %f106, %f275, %f351;
	mul.wide.s32 	%rd150, %r132, 4;
	add.s64 	%rd151, %rd149, %rd150;
	ld.global.f32 	%f277, [%rd151];
	fma.rn.f32 	%f278, %f106, %f277, %f276;
	add.s64 	%rd152, %rd151, %rd150;
	ld.global.f32 	%f279, [%rd152];
	fma.rn.f32 	%f280, %f106, %f279, %f278;
	add.s64 	%rd153, %rd152, %rd150;
	ld.global.f32 	%f281, [%rd153];
	fma.rn.f32 	%f351, %f106, %f281, %f280;
	add.s32 	%r260, %r260, 4;
$L__BB0_122:
	setp.eq.s32 	%p74, %r121, 0;
	@%p74 bra 	$L__BB0_125;
	add.s32 	%r218, %r141, %r4;
	mad.lo.s32 	%r219, %r131, %r218, %r260;
	mul.lo.s32 	%r263, %r132, %r219;
	neg.s32 	%r262, %r121;
$L__BB0_124:
	.pragma "nounroll";
	mul.wide.s32 	%rd154, %r263, 4;
	add.s64 	%rd155, %rd7, %rd154;
	ld.global.f32 	%f282, [%rd155];
	fma.rn.f32 	%f351, %f106, %f282, %f351;
	add.s32 	%r263, %r263, %r132;
	add.s32 	%r262, %r262, 1;
	setp.ne.s32 	%p75, %r262, 0;
	@%p75 bra 	$L__BB0_124;
$L__BB0_125:
	ld.param.u64 	%rd163, [_Z23attention_module_kernelPKfS0_S0_S0_S0_PKaS2_Pfiiii_param_7];
	mad.lo.s32 	%r220, %r131, %r1, %r3;
	mul.lo.s32 	%r221, %r220, %r132;
	cvta.to.global.u64 	%rd156, %rd163;
	mul.wide.s32 	%rd157, %r221, 4;
	add.s64 	%rd158, %rd156, %rd157;
	st.global.f32 	[%rd158], %f351;
$L__BB0_126:
	ret;

}


// ===== COMPILED SASS (sm_100) =====

	.target	sm_100

	.elftype	@"ET_EXEC"


//--------------------- .note.nv.tkinfo           --------------------------
	.section	.note.nv.tkinfo,"",@"SHT_NOTE"
	.sectionflags	@"SHF_NOTE_NV_TKINFO"
	.tkinfo
        /*0018*/ 	.word	0x00000002
        /*0030*/ 	.string	""
        /*0030*/ 	.string	"ptxas"
        /*0030*/ 	.string	"Cuda compilation tools, release 13.0, V13.0.88"
        /*0030*/ 	.string	"Build cuda_13.0.r13.0/compiler.36424714_0"
        /*0030*/ 	.string	"-arch sm_100 -m 64 "



//--------------------- .note.nv.cuinfo           --------------------------
	.section	.note.nv.cuinfo,"",@"SHT_NOTE"
	.sectionflags	@"SHF_NOTE_NV_CUINFO"
        /*0018*/ 	.short	0x0002
        /*001a*/ 	.short	0x0064
        /*001c*/ 	.short	0x0082
	.zero		2


//--------------------- .nv.info                  --------------------------
	.section	.nv.info,"",@"SHT_CUDA_INFO"
	.align	4


	//----- nvinfo : EIATTR_REGCOUNT
	.align		4
        /*0000*/ 	.byte	0x04, 0x2f
        /*0002*/ 	.short	(.L_1 - .L_0)
	.align		4
.L_0:
        /*0004*/ 	.word	index@(_Z23attention_module_kernelPKfS0_S0_S0_S0_PKaS2_Pfiiii)
        /*0008*/ 	.word	0x00000028


	//----- nvinfo : EIATTR_FRAME_SIZE
	.align		4
.L_1:
        /*000c*/ 	.byte	0x04, 0x11
        /*000e*/ 	.short	(.L_3 - .L_2)
	.align		4
.L_2:
        /*0010*/ 	.word	index@(_Z23attention_module_kernelPKfS0_S0_S0_S0_PKaS2_Pfiiii)
        /*0014*/ 	.word	0x00000000


	//----- nvinfo : EIATTR_MIN_STACK_SIZE
	.align		4
.L_3:
        /*0018*/ 	.byte	0x04, 0x12
        /*001a*/ 	.short	(.L_5 - .L_4)
	.align		4
.L_4:
        /*001c*/ 	.word	index@(_Z23attention_module_kernelPKfS0_S0_S0_S0_PKaS2_Pfiiii)
        /*0020*/ 	.word	0x00000000
.L_5:


//--------------------- .nv.compat                --------------------------
	.section	.nv.compat,"",@"SHT_CUDA_COMPAT_INFO"
	.align	4
        /*0000*/ 	.byte	0x02, 0x09, 0x00, 0x00, 0x02, 0x02, 0x01, 0x00, 0x02, 0x05, 0x05, 0x00, 0x03, 0x07, 0x01, 0x01
        /*0010*/ 	.byte	0x02, 0x03, 0x00, 0x00, 0x02, 0x06, 0x01, 0x00, 0x04, 0x0b, 0x08, 0x00, 0x09, 0x00, 0x00, 0x00
        /*0020*/ 	.byte	0x00, 0x00, 0x00, 0x00


//--------------------- .nv.info._Z23attention_module_kernelPKfS0_S0_S0_S0_PKaS2_Pfiiii --------------------------
	.section	.nv.info._Z23attention_module_kernelPKfS0_S0_S0_S0_PKaS2_Pfiiii,"",@"SHT_CUDA_INFO"
	.sectionflags	@""
	.align	4


	//----- nvinfo : EIATTR_CUDA_API_VERSION
	.align		4
        /*0000*/ 	.byte	0x04, 0x37
        /*0002*/ 	.short	(.L_7 - .L_6)
.L_6:
        /*0004*/ 	.word	0x00000082


	//----- nvinfo : EIATTR_KPARAM_INFO
	.align		4
.L_7:
        /*0008*/ 	.byte	0x04, 0x17
        /*000a*/ 	.short	(.L_9 - .L_8)
.L_8:
        /*000c*/ 	.word	0x00000000
        /*0010*/ 	.short	0x000b
        /*0012*/ 	.short	0x004c
        /*0014*/ 	.byte	0x00, 0xf0, 0x11, 0x00


	//----- nvinfo : EIATTR_KPARAM_INFO
	.align		4
.L_9:
        /*0018*/ 	.byte	0x04, 0x17
        /*001a*/ 	.short	(.L_11 - .L_10)
.L_10:
        /*001c*/ 	.word	0x00000000
        /*0020*/ 	.short	0x000a
        /*0022*/ 	.short	0x0048
        /*0024*/ 	.byte	0x00, 0xf0, 0x11, 0x00


	//----- nvinfo : EIATTR_KPARAM_INFO
	.align		4
.L_11:
        /*0028*/ 	.byte	0x04, 0x17
        /*002a*/ 	.short	(.L_13 - .L_12)
.L_12:
        /*002c*/ 	.word	0x00000000
        /*0030*/ 	.short	0x0009
        /*0032*/ 	.short	0x0044
        /*0034*/ 	.byte	0x00, 0xf0, 0x11, 0x00


	//----- nvinfo : EIATTR_KPARAM_INFO
	.align		4
.L_13:
        /*0038*/ 	.byte	0x04, 0x17
        /*003a*/ 	.short	(.L_15 - .L_14)
.L_14:
        /*003c*/ 	.word	0x00000000
        /*0040*/ 	.short	0x0008
        /*0042*/ 	.short	0x0040
        /*0044*/ 	.byte	0x00, 0xf0, 0x11, 0x00


	//----- nvinfo : EIATTR_KPARAM_INFO
	.align		4
.L_15:
        /*0048*/ 	.byte	0x04, 0x17
        /*004a*/ 	.short	(.L_17 - .L_16)
.L_16:
        /*004c*/ 	.word	0x00000000
        /*0050*/ 	.short	0x0007
        /*0052*/ 	.short	0x0038
        /*0054*/ 	.byte	0x00, 0xf5, 0x21, 0x00


	//----- nvinfo : EIATTR_KPARAM_INFO
	.align		4
.L_17:
        /*0058*/ 	.byte	0x04, 0x17
        /*005a*/ 	.short	(.L_19 - .L_18)
.L_18:
        /*005c*/ 	.word	0x00000000
        /*0060*/ 	.short	0x0006
        /*0062*/ 	.short	0x0030
        /*0064*/ 	.byte	0x00, 0xf5, 0x21, 0x00


	//----- nvinfo : EIATTR_KPARAM_INFO
	.align		4
.L_19:
        /*0068*/ 	.byte	0x04, 0x17
        /*006a*/ 	.short	(.L_21 - .L_20)
.L_20:
        /*006c*/ 	.word	0x00000000
        /*0070*/ 	.short	0x0005
        /*0072*/ 	.short	0x0028
        /*0074*/ 	.byte	0x00, 0xf5, 0x21, 0x00


	//----- nvinfo : EIATTR_KPARAM_INFO
	.align		4
.L_21:
        /*0078*/ 	.byte	0x04, 0x17
        /*007a*/ 	.short	(.L_23 - .L_22)
.L_22:
        /*007c*/ 	.word	0x00000000
        /*0080*/ 	.short	0x0004
        /*0082*/ 	.short	0x0020
        /*0084*/ 	.byte	0x00, 0xf5, 0x21, 0x00


	//----- nvinfo : EIATTR_KPARAM_INFO
	.align		4
.L_23:
        /*0088*/ 	.byte	0x04, 0x17
        /*008a*/ 	.short	(.L_25 - .L_24)
.L_24:
        /*008c*/ 	.word	0x00000000
        /*0090*/ 	.short	0x0003
        /*0092*/ 	.short	0x0018
        /*0094*/ 	.byte	0x00, 0xf5, 0x21, 0x00


	//----- nvinfo : EIATTR_KPARAM_INFO
	.align		4
.L_25:
        /*0098*/ 	.byte	0x04, 0x17
        /*009a*/ 	.short	(.L_27 - .L_26)
.L_26:
        /*009c*/ 	.word	0x00000000
        /*00a0*/ 	.short	0x0002
        /*00a2*/ 	.short	0x0010
        /*00a4*/ 	.byte	0x00, 0xf5, 0x21, 0x00


	//----- nvinfo : EIATTR_KPARAM_INFO
	.align		4
.L_27:
        /*00a8*/ 	.byte	0x04, 0x17
        /*00aa*/ 	.short	(.L_29 - .L_28)
.L_28:
        /*00ac*/ 	.word	0x00000000
        /*00b0*/ 	.short	0x0001
        /*00b2*/ 	.short	0x0008
        /*00b4*/ 	.byte	0x00, 0xf5, 0x21, 0x00


	//----- nvinfo : EIATTR_KPARAM_INFO
	.align		4
.L_29:
        /*00b8*/ 	.byte	0x04, 0x17
        /*00ba*/ 	.short	(.L_31 - .L_30)
.L_30:
        /*00bc*/ 	.word	0x00000000
        /*00c0*/ 	.short	0x0000
        /*00c2*/ 	.short	0x0000
        /*00c4*/ 	.byte	0x00, 0xf5, 0x21, 0x00


	//----- nvinfo : EIATTR_SPARSE_MMA_MASK
	.align		4
.L_31:
        /*00c8*/ 	.byte	0x03, 0x50
        /*00ca*/ 	.short	0x0000


	//----- nvinfo : EIATTR_MAXREG_COUNT
	.align		4
        /*00cc*/ 	.byte	0x03, 0x1b
        /*00ce*/ 	.short	0x00ff


	//----- nvinfo : EIATTR_MERCURY_ISA_VERSION
	.align		4
        /*00d0*/ 	.byte	0x03, 0x5f
        /*00d2*/ 	.short	0x0101


	//----- nvinfo : EIATTR_VRC_CTA_INIT_COUNT
	.align		4
        /*00d4*/ 	.byte	0x02, 0x4a
	.zero		1
	.zero		1


	//----- nvinfo : EIATTR_EXIT_INSTR_OFFSETS
	.align		4
        /*00d8*/ 	.byte	0x04, 0x1c
        /*00da*/ 	.short	(.L_33 - .L_32)


	//   ....[0]....
.L_32:
        /*00dc*/ 	.word	0x000000f0


	//   ....[1]....
        /*00e0*/ 	.word	0x00002a20


	//----- nvinfo : EIATTR_CRS_STACK_SIZE
	.align		4
.L_33:
        /*00e4*/ 	.byte	0x04, 0x1e
        /*00e6*/ 	.short	(.L_35 - .L_34)
.L_34:
        /*00e8*/ 	.word	0x00000000


	//----- nvinfo : EIATTR_CBANK_PARAM_SIZE
	.align		4
.L_35:
        /*00ec*/ 	.byte	0x03, 0x19
        /*00ee*/ 	.short	0x0050


	//----- nvinfo : EIATTR_PARAM_CBANK
	.align		4
        /*00f0*/ 	.byte	0x04, 0x0a
        /*00f2*/ 	.short	(.L_37 - .L_36)
	.align		4
.L_36:
        /*00f4*/ 	.word	index@(.nv.constant0._Z23attention_module_kernelPKfS0_S0_S0_S0_PKaS2_Pfiiii)
        /*00f8*/ 	.short	0x0380
        /*00fa*/ 	.short	0x0050


	//----- nvinfo : EIATTR_SW_WAR
	.align		4
.L_37:
        /*00fc*/ 	.byte	0x04, 0x36
        /*00fe*/ 	.short	(.L_39 - .L_38)
.L_38:
        /*0100*/ 	.word	0x00000008
.L_39:


//--------------------- .nv.callgraph             --------------------------
	.section	.nv.callgraph,"",@"SHT_CUDA_CALLGRAPH"
	.align	4
	.sectionentsize	8
	.align		4
        /*0000*/ 	.word	0x00000000
	.align		4
        /*0004*/ 	.word	0xffffffff
	.align		4
        /*0008*/ 	.word	0x00000000
	.align		4
        /*000c*/ 	.word	0xfffffffe
	.align		4
        /*0010*/ 	.word	0x00000000
	.align		4
        /*0014*/ 	.word	0xfffffffd
	.align		4
        /*0018*/ 	.word	0x00000000
	.align		4
        /*001c*/ 	.word	0xfffffffc


//--------------------- .text._Z23attention_module_kernelPKfS0_S0_S0_S0_PKaS2_Pfiiii --------------------------
	.section	.text._Z23attention_module_kernelPKfS0_S0_S0_S0_PKaS2_Pfiiii,"ax",@progbits
	.align	128
        .global         _Z23attention_module_kernelPKfS0_S0_S0_S0_PKaS2_Pfiiii
        .type           _Z23attention_module_kernelPKfS0_S0_S0_S0_PKaS2_Pfiiii,@function
        .size           _Z23attention_module_kernelPKfS0_S0_S0_S0_PKaS2_Pfiiii,(.L_x_48 - _Z23attention_module_kernelPKfS0_S0_S0_S0_PKaS2_Pfiiii)
        .other          _Z23attention_module_kernelPKfS0_S0_S0_S0_PKaS2_Pfiiii,@"STO_CUDA_ENTRY STV_DEFAULT"
_Z23attention_module_kernelPKfS0_S0_S0_S0_PKaS2_Pfiiii:
.text._Z23attention_module_kernelPKfS0_S0_S0_S0_PKaS2_Pfiiii:
[----:B------:R-:W-:Y:S01]  /*0000*/  LDC R1, c[0x0][0x37c] ;  /* 0x0000df00ff017b82 */ /* 0x000fe20000000800 */
[----:B------:R-:W0:Y:S07]  /*0010*/  S2R R5, SR_TID.Y ;  /* 0x0000000000057919 */ /* 0x000e2e0000002200 */
[----:B------:R-:W1:Y:S01]  /*0020*/  LDC R2, c[0x0][0x360] ;  /* 0x0000d800ff027b82 */ /* 0x000e620000000800 */
[----:B------:R-:W2:Y:S01]  /*0030*/  LDCU.64 UR8, c[0x0][0x3c0] ;  /* 0x00007800ff0877ac */ /* 0x000ea20008000a00 */
[----:B------:R-:W1:Y:S01]  /*0040*/  S2R R3, SR_TID.X ;  /* 0x0000000000037919 */ /* 0x000e620000002100 */
[----:B------:R-:W3:Y:S01]  /*0050*/  LDCU UR4, c[0x0][0x3c8] ;  /* 0x00007900ff0477ac */ /* 0x000ee20008000800 */
[----:B------:R-:W3:Y:S04]  /*0060*/  S2R R7, SR_TID.Z ;  /* 0x0000000000077919 */ /* 0x000ee80000002300 */
[----:B------:R-:W0:Y:S08]  /*0070*/  S2UR UR6, SR_CTAID.Y ;  /* 0x00000000000679c3 */ /* 0x000e300000002600 */
[----:B------:R-:W0:Y:S08]  /*0080*/  LDC R0, c[0x0][0x364] ;  /* 0x0000d900ff007b82 */ /* 0x000e300000000800 */
[----:B------:R-:W1:Y:S01]  /*0090*/  S2UR UR5, SR_CTAID.X ;  /* 0x00000000000579c3 */ /* 0x000e620000002500 */
[----:B0-----:R-:W-:-:S05]  /*00a0*/  IMAD R0, R0, UR6, R5 ;  /* 0x0000000600007c24 */ /* 0x001fca000f8e0205 */
[----:B--2---:R-:W-:Y:S01]  /*00b0*/  ISETP.GE.AND P0, PT, R0, UR9, PT ;  /* 0x0000000900007c0c */ /* 0x004fe2000bf06270 */
[----:B-1----:R-:W-:-:S05]  /*00c0*/  IMAD R2, R2, UR5, R3 ;  /* 0x0000000502027c24 */ /* 0x002fca000f8e0203 */
[----:B------:R-:W-:-:S04]  /*00d0*/  ISETP.GE.OR P0, PT, R2, UR8, P0 ;  /* 0x0000000802007c0c */ /* 0x000fc80008706670 */
[----:B---3--:R-:W-:-:S13]  /*00e0*/  ISETP.GE.OR P0, PT, R7, UR4, P0 ;  /* 0x0000000407007c0c */ /* 0x008fda0008706670 */
[----:B------:R-:W-:Y:S05]  /*00f0*/  @P0 EXIT ;  /* 0x000000000000094d */ /* 0x000fea0003800000 */
[----:B------:R-:W0:Y:S01]  /*0100*/  LDCU UR6, c[0x0][0x3cc] ;  /* 0x00007980ff0677ac */ /* 0x000e220008000800 */
[----:B------:R-:W1:Y:S01]  /*0110*/  LDC.64 R16, c[0x0][0x380] ;  /* 0x0000e000ff107b82 */ /* 0x000e620000000a00 */
[----:B------:R-:W-:Y:S01]  /*0120*/  IMAD R3, R2, UR9, RZ ;  /* 0x0000000902037c24 */ /* 0x000fe2000f8e02ff */
[----:B------:R-:W-:Y:S01]  /*0130*/  MOV R9, RZ ;  /* 0x000000ff00097202 */ /* 0x000fe20000000f00 */
[----:B------:R-:W-:Y:S02]  /*0140*/  UIADD3 UR5, UPT, UPT, UR4, -0x1, URZ ;  /* 0xffffffff04057890 */ /* 0x000fe4000fffe0ff */
[C---:B------:R-:W-:Y:S01]  /*0150*/  IMAD R6, R0.reuse, UR4, R7 ;  /* 0x0000000400067c24 */ /* 0x040fe2000f8e0207 */
[----:B------:R-:W2:Y:S01]  /*0160*/  LDCU.64 UR8, c[0x0][0x358] ;  /* 0x00006b00ff0877ac */ /* 0x000ea20008000a00 */
[----:B------:R-:W-:Y:S02]  /*0170*/  IADD3 R4, PT, PT, R0, R3, RZ ;  /* 0x0000000300047210 */ /* 0x000fe40007ffe0ff */
[----:B------:R-:W-:Y:S01]  /*0180*/  IMAD R6, R3, UR4, R6 ;  /* 0x0000000403067c24 */ /* 0x000fe2000f8e0206 */
[----:B------:R-:W-:-:S02]  /*0190*/  UISETP.GE.U32.AND UP0, UPT, UR5, 0x7, UPT ;  /* 0x000000070500788c */ /* 0x000fc4000bf06070 */
[----:B------:R-:W-:Y:S02]  /*01a0*/  IMAD R4, R4, UR4, RZ ;  /* 0x0000000404047c24 */ /* 0x000fe4000f8e02ff */
[----:B------:R-:W-:Y:S01]  /*01b0*/  IMAD R8, R6, UR4, RZ ;  /* 0x0000000406087c24 */ /* 0x000fe2000f8e02ff */
[----:B0-----:R-:W-:Y:S01]  /*01c0*/  MOV R18, UR6 ;  /* 0x0000000600127c02 */ /* 0x001fe20008000f00 */
[----:B------:R-:W-:-:S04]  /*01d0*/  ULOP3.LUT UR6, UR4, 0x7, URZ, 0xc0, !UPT ;  /* 0x0000000704067892 */ /* 0x000fc8000f8ec0ff */
[----:B------:R-:W-:-:S04]  /*01e0*/  IMAD R5, R4, R18, RZ ;  /* 0x0000001204057224 */ /* 0x000fc800078e02ff */
[----:B------:R-:W-:-:S04]  /*01f0*/  IMAD R7, R7, R18, R5 ;  /* 0x0000001207077224 */ /* 0x000fc800078e0205 */
[----:B-1----:R-:W-:-:S04]  /*0200*/  IMAD.WIDE R16, R7, 0x4, R16 ;  /* 0x0000000407107825 */ /* 0x002fc800078e0210 */
[----:B------:R-:W-:Y:S01]  /*0210*/  HFMA2 R7, -RZ, RZ, 0, 0 ;  /* 0x00000000ff077431 */ /* 0x000fe200000001ff */
[----:B--2---:R-:W-:Y:S06]  /*0220*/  BRA.U !UP0, `(.L_x_0) ;  /* 0x0000000508707547 */ /* 0x004fec000b800000 */
[C---:B------:R-:W-:Y:S01]  /*0230*/  IADD3 R11, PT, PT, R4.reuse, 0x7, RZ ;  /* 0x00000007040b7810 */ /* 0x040fe20007ffe0ff */
[----:B------:R-:W-:Y:S01]  /*0240*/  ULOP3.LUT UR4, UR4, 0xfffffff8, URZ, 0xc0, !UPT ;  /* 0xfffffff804047892 */ /* 0x000fe2000f8ec0ff */
[C---:B------:R-:W-:Y:S01]  /*0250*/  IADD3 R29, PT, PT, R4.reuse, 0x6, RZ ;  /* 0x00000006041d7810 */ /* 0x040fe20007ffe0ff */
[CC--:B------:R-:W-:Y:S01]  /*0260*/  IMAD R9, R4.reuse, R18.reuse, R18 ;  /* 0x0000001204097224 */ /* 0x0c0fe200078e0212 */
[C---:B------:R-:W-:Y:S01]  /*0270*/  IADD3 R31, PT, PT, R4.reuse, 0x5, RZ ;  /* 0x00000005041f7810 */ /* 0x040fe20007ffe0ff */
[-C--:B------:R-:W-:Y:S01]  /*0280*/  IMAD R11, R11, R18.reuse, RZ ;  /* 0x000000120b0b7224 */ /* 0x080fe200078e02ff */
[C---:B------:R-:W-:Y:S01]  /*0290*/  IADD3 R33, PT, PT, R4.reuse, 0x4, RZ ;  /* 0x0000000404217810 */ /* 0x040fe20007ffe0ff */
[-C--:B------:R-:W-:Y:S01]  /*02a0*/  IMAD R29, R29, R18.reuse, RZ ;  /* 0x000000121d1d7224 */ /* 0x080fe200078e02ff */
[C---:B------:R-:W-:Y:S01]  /*02b0*/  IADD3 R35, PT, PT, R4.reuse, 0x3, RZ ;  /* 0x0000000304237810 */ /* 0x040fe20007ffe0ff */
[-C--:B------:R-:W-:Y:S01]  /*02c0*/  IMAD R31, R31, R18.reuse, RZ ;  /* 0x000000121f1f7224 */ /* 0x080fe200078e02ff */
[----:B------:R-:W-:Y:S01]  /*02d0*/  IADD3 R37, PT, PT, R4, 0x2, RZ ;  /* 0x0000000204257810 */ /* 0x000fe20007ffe0ff */
[-C--:B------:R-:W-:Y:S01]  /*02e0*/  IMAD R33, R33, R18.reuse, RZ ;  /* 0x0000001221217224 */ /* 0x080fe200078e02ff */
[----:B------:R-:W-:Y:S01]  /*02f0*/  MOV R7, RZ ;  /* 0x000000ff00077202 */ /* 0x000fe20000000f00 */
[----:B------:R-:W-:Y:S01]  /*0300*/  IMAD R35, R35, R18, RZ ;  /* 0x0000001223237224 */ /* 0x000fe200078e02ff */
[----:B------:R-:W-:Y:S01]  /*0310*/  MOV R28, R8 ;  /* 0x00000008001c7202 */ /* 0x000fe20000000f00 */
[----:B------:R-:W-:Y:S01]  /*0320*/  IMAD R37, R37, R18, RZ ;  /* 0x0000001225257224 */ /* 0x000fe200078e02ff */
[----:B------:R-:W-:Y:S01]  /*0330*/  MOV R10, R5 ;  /* 0x00000005000a7202 */ /* 0x000fe20000000f00 */
[----:B------:R-:W0:Y:S01]  /*0340*/  LDCU UR7, c[0x0][0x3cc] ;  /* 0x00007980ff0777ac */ /* 0x000e220008000800 */
[----:B------:R-:W1:Y:S01]  /*0350*/  LDCU.64 UR10, c[0x0][0x3a8] ;  /* 0x00007500ff0a77ac */ /* 0x000e620008000a00 */
[----:B------:R-:W-:-:S12]  /*0360*/  UIADD3 UR5, UPT, UPT, -UR4, URZ, URZ ;  /* 0x000000ff04057290 */ /* 0x000fd8000fffe1ff */
.L_x_1:
[----:B-1----:R-:W-:-:S04]  /*0370*/  IADD3 R18, P0, PT, R28, UR10, RZ ;  /* 0x0000000a1c127c10 */ /* 0x002fc8000ff1e0ff */
[----:B------:R-:W-:-:S05]  /*0380*/  LEA.HI.X.SX32 R19, R28, UR11, 0x1, P0 ;  /* 0x0000000b1c137c11 */ /* 0x000fca00080f0eff */
[----:B------:R-:W2:Y:S04]  /*0390*/  LDG.E.U8 R12, desc[UR8][R18.64] ;  /* 0x00000008120c7981 */ /* 0x000ea8000c1e1100 */
[----:B------:R-:W3:Y:S04]  /*03a0*/  LDG.E.U8 R22, desc[UR8][R18.64+0x1] ;  /* 0x0000010812167981 */ /* 0x000ee8000c1e1100 */
[----:B------:R-:W4:Y:S04]  /*03b0*/  LDG.E.U8 R23, desc[UR8][R18.64+0x2] ;  /* 0x0000020812177981 */ /* 0x000f28000c1e1100 */
[----:B------:R-:W5:Y:S04]  /*03c0*/  LDG.E.U8 R24, desc[UR8][R18.64+0x3] ;  /* 0x0000030812187981 */ /* 0x000f68000c1e1100 */
[----:B------:R-:W5:Y:S04]  /*03d0*/  LDG.E.U8 R25, desc[UR8][R18.64+0x4] ;  /* 0x0000040812197981 */ /* 0x000f68000c1e1100 */
[----:B------:R-:W5:Y:S04]  /*03e0*/  LDG.E.U8 R15, desc[UR8][R18.64+0x5] ;  /* 0x00000508120f7981 */ /* 0x000f68000c1e1100 */
[----:B------:R-:W5:Y:S04]  /*03f0*/  LDG.E.U8 R14, desc[UR8][R18.64+0x6] ;  /* 0x00000608120e7981 */ /* 0x000f68000c1e1100 */
[----:B------:R-:W5:Y:S01]  /*0400*/  LDG.E.U8 R26, desc[UR8][R18.64+0x7] ;  /* 0x00000708121a7981 */ /* 0x000f62000c1e1100 */
[----:B--2---:R-:W-:-:S13]  /*0410*/  ISETP.NE.AND P6, PT, R12, 0x1, PT ;  /* 0x000000010c00780c */ /* 0x004fda0003fc5270 */
[----:B------:R-:W1:Y:S01]  /*0420*/  @!P6 LDC.64 R12, c[0x0][0x388] ;  /* 0x0000e200ff0ceb82 */ /* 0x000e620000000a00 */
[----:B------:R-:W2:Y:S01]  /*0430*/  @!P6 LDG.E R20, desc[UR8][R16.64] ;  /* 0x000000081014e981 */ /* 0x000ea2000c1e1900 */
[----:B-1----:R-:W-:-:S05]  /*0440*/  @!P6 IMAD.WIDE R12, R10, 0x4, R12 ;  /* 0x000000040a0ce825 */ /* 0x002fca00078e020c */
[----:B------:R1:W2:Y:S01]  /*0450*/  @!P6 LDG.E R21, desc[UR8][R12.64] ;  /* 0x000000080c15e981 */ /* 0x0002a2000c1e1900 */
[----:B---3--:R-:W-:Y:S02]  /*0460*/  ISETP.NE.AND P5, PT, R22, 0x1, PT ;  /* 0x000000011600780c */ /* 0x008fe40003fa5270 */
[----:B----4-:R-:W-:Y:S02]  /*0470*/  ISETP.NE.AND P4, PT, R23, 0x1, PT ;  /* 0x000000011700780c */ /* 0x010fe40003f85270 */
[----:B-----5:R-:W-:Y:S02]  /*0480*/  ISETP.NE.AND P3, PT, R24, 0x1, PT ;  /* 0x000000011800780c */ /* 0x020fe40003f65270 */
[----:B------:R-:W-:Y:S02]  /*0490*/  ISETP.NE.AND P2, PT, R25, 0x1, PT ;  /* 0x000000011900780c */ /* 0x000fe40003f45270 */
[----:B------:R-:W-:-:S05]  /*04a0*/  ISETP.NE.AND P1, PT, R15, 0x1, PT ;  /* 0x000000010f00780c */ /* 0x000fca0003f25270 */
[----:B------:R-:W3:Y:S01]  /*04b0*/  @!P5 LDC.64 R22, c[0x0][0x388] ;  /* 0x0000e200ff16db82 */ /* 0x000ee20000000a00 */
[----:B------:R-:W-:Y:S01]  /*04c0*/  ISETP.NE.AND P0, PT, R14, 0x1, PT ;  /* 0x000000010e00780c */ /* 0x000fe20003f05270 */
[----:B------:R-:W4:Y:S04]  /*04d0*/  @!P5 LDG.E R30, desc[UR8][R16.64] ;  /* 0x00000008101ed981 */ /* 0x000f28000c1e1900 */
[----:B------:R-:W5:Y:S02]  /*04e0*/  @!P4 LDG.E R32, desc[UR8][R16.64] ;  /* 0x000000081020c981 */ /* 0x000f64000c1e1900 */
[----:B------:R-:W0:Y:S02]  /*04f0*/  @!P4 LDC.64 R24, c[0x0][0x388] ;  /* 0x0000e200ff18cb82 */ /* 0x000e240000000a00 */
[----:B------:R-:W5:Y:S04]  /*0500*/  @!P3 LDG.E R34, desc[UR8][R16.64] ;  /* 0x000000081022b981 */ /* 0x000f68000c1e1900 */
[----:B------:R-:W5:Y:S02]  /*0510*/  @!P2 LDG.E R36, desc[UR8][R16.64] ;  /* 0x000000081024a981 */ /* 0x000f64000c1e1900 */
[----:B-1----:R-:W1:Y:S08]  /*0520*/  @!P3 LDC.64 R12, c[0x0][0x388] ;  /* 0x0000e200ff0cbb82 */ /* 0x002e700000000a00 */
[----:B------:R-:W1:Y:S08]  /*0530*/  @!P2 LDC.64 R14, c[0x0][0x388] ;  /* 0x0000e200ff0eab82 */ /* 0x000e700000000a00 */
[----:B------:R-:W1:Y:S01]  /*0540*/  @!P1 LDC.64 R18, c[0x0][0x388] ;  /* 0x0000e200ff129b82 */ /* 0x000e620000000a00 */
[----:B---3--:R-:W-:-:S04]  /*0550*/  @!P5 IMAD.WIDE R22, R9, 0x4, R22 ;  /* 0x000000040916d825 */ /* 0x008fc800078e0216 */
[----:B0-----:R-:W-:Y:S02]  /*0560*/  @!P4 IMAD.WIDE R24, R37, 0x4, R24 ;  /* 0x000000042518c825 */ /* 0x001fe400078e0218 */
[----:B------:R-:W4:Y:S02]  /*0570*/  @!P5 LDG.E R22, desc[UR8][R22.64] ;  /* 0x000000081616d981 */ /* 0x000f24000c1e1900 */
[----:B-1----:R-:W-:Y:S02]  /*0580*/  @!P3 IMAD.WIDE R12, R35, 0x4, R12 ;  /* 0x00000004230cb825 */ /* 0x002fe400078e020c */
[----:B------:R-:W5:Y:S04]  /*0590*/  @!P4 LDG.E R24, desc[UR8][R24.64] ;  /* 0x000000081818c981 */ /* 0x000f68000c1e1900 */
[----:B------:R-:W3:Y:S01]  /*05a0*/  @!P3 LDG.E R12, desc[UR8][R12.64] ;  /* 0x000000080c0cb981 */ /* 0x000ee2000c1e1900 */
[----:B------:R-:W-:-:S03]  /*05b0*/  @!P2 IMAD.WIDE R14, R33, 0x4, R14 ;  /* 0x00000004210ea825 */ /* 0x000fc600078e020e */
[----:B------:R-:W3:Y:S04]  /*05c0*/  @!P1 LDG.E R23, desc[UR8][R16.64] ;  /* 0x0000000810179981 */ /* 0x000ee8000c1e1900 */
[----:B------:R-:W3:Y:S01]  /*05d0*/  @!P2 LDG.E R14, desc[UR8][R14.64] ;  /* 0x000000080e0ea981 */ /* 0x000ee2000c1e1900 */
[----:B------:R-:W-:-:S03]  /*05e0*/  @!P1 IMAD.WIDE R18, R31, 0x4, R18 ;  /* 0x000000041f129825 */ /* 0x000fc600078e0212 */
[----:B------:R-:W3:Y:S04]  /*05f0*/  @!P0 LDG.E R13, desc[UR8][R16.64] ;  /* 0x00000008100d8981 */ /* 0x000ee8000c1e1900 */
[----:B------:R-:W3:Y:S01]  /*0600*/  @!P1 LDG.E R18, desc[UR8][R18.64] ;  /* 0x0000000812129981 */ /* 0x000ee2000c1e1900 */
[----:B--2---:R-:W-:Y:S01]  /*0610*/  @!P6 FFMA R7, R20, R21, R7 ;  /* 0x000000151407e223 */ /* 0x004fe20000000007 */
[----:B------:R-:W-:Y:S01]  /*0620*/  ISETP.NE.AND P6, PT, R26, 0x1, PT ;  /* 0x000000011a00780c */ /* 0x000fe20003fc5270 */
[----:B------:R-:W0:-:S12]  /*0630*/  @!P0 LDC.64 R20, c[0x0][0x388] ;  /* 0x0000e200ff148b82 */ /* 0x000e180000000a00 */
[----:B------:R-:W1:Y:S01]  /*0640*/  @!P6 LDC.64 R26, c[0x0][0x388] ;  /* 0x0000e200ff1aeb82 */ /* 0x000e620000000a00 */
[----:B------:R-:W2:Y:S01]  /*0650*/  @!P6 LDG.E R15, desc[UR8][R16.64] ;  /* 0x00000008100fe981 */ /* 0x000ea2000c1e1900 */
[----:B0-----:R-:W-:-:S06]  /*0660*/  @!P0 IMAD.WIDE R20, R29, 0x4, R20 ;  /* 0x000000041d148825 */ /* 0x001fcc00078e0214 */
[----:B------:R-:W2:Y:S01]  /*0670*/  @!P0 LDG.E R20, desc[UR8][R20.64] ;  /* 0x0000000814148981 */ /* 0x000ea2000c1e1900 */
[----:B-1----:R-:W-:-:S06]  /*0680*/  @!P6 IMAD.WIDE R26, R11, 0x4, R26 ;  /* 0x000000040b1ae825 */ /* 0x002fcc00078e021a */
[----:B------:R-:W2:Y:S01]  /*0690*/  @!P6 LDG.E R26, desc[UR8][R26.64] ;  /* 0x000000081a1ae981 */ /* 0x000ea2000c1e1900 */
[----:B----4-:R-:W-:-:S04]  /*06a0*/  @!P5 FFMA R7, R30, R22, R7 ;  /* 0x000000161e07d223 */ /* 0x010fc80000000007 */
[----:B-----5:R-:W-:Y:S01]  /*06b0*/  @!P4 FFMA R7, R32, R24, R7 ;  /* 0x000000182007c223 */ /* 0x020fe20000000007 */
[----:B------:R-:W-:-:S03]  /*06c0*/  UIADD3 UR5, UPT, UPT, UR5, 0x8, URZ ;  /* 0x0000000805057890 */ /* 0x000fc6000fffe0ff */
[----:B---3--:R-:W-:Y:S01]  /*06d0*/  @!P3 FFMA R7, R34, R12, R7 ;  /* 0x0000000c2207b223 */ /* 0x008fe20000000007 */
[----:B------:R-:W-:-:S03]  /*06e0*/  UISETP.NE.AND UP0, UPT, UR5, URZ, UPT ;  /* 0x000000ff0500728c */ /* 0x000fc6000bf05270 */
[----:B------:R-:W-:-:S04]  /*06f0*/  @!P2 FFMA R7, R36, R14, R7 ;  /* 0x0000000e2407a223 */ /* 0x000fc80000000007 */
[----:B------:R-:W-:Y:S01]  /*0700*/  @!P1 FFMA R7, R23, R18, R7 ;  /* 0x0000001217079223 */ /* 0x000fe20000000007 */
[----:B------:R-:W-:Y:S02]  /*0710*/  MOV R18, UR7 ;  /* 0x0000000700127c02 */ /* 0x000fe40008000f00 */
[----:B------:R-:W-:Y:S02]  /*0720*/  IADD3 R28, PT, PT, R28, 0x8, RZ ;  /* 0x000000081c1c7810 */ /* 0x000fe40007ffe0ff */
[C---:B------:R-:W-:Y:S02]  /*0730*/  LEA R10, R18.reuse, R10, 0x3 ;  /* 0x0000000a120a7211 */ /* 0x040fe400078e18ff */
[C---:B------:R-:W-:Y:S02]  /*0740*/  LEA R9, R18.reuse, R9, 0x3 ;  /* 0x0000000912097211 */ /* 0x040fe400078e18ff */
[C---:B------:R-:W-:Y:S02]  /*0750*/  LEA R37, R18.reuse, R37, 0x3 ;  /* 0x0000002512257211 */ /* 0x040fe400078e18ff */
[----:B------:R-:W-:-:S02]  /*0760*/  LEA R35, R18, R35, 0x3 ;  /* 0x0000002312237211 */ /* 0x000fc400078e18ff */
[C---:B------:R-:W-:Y:S02]  /*0770*/  LEA R33, R18.reuse, R33, 0x3 ;  /* 0x0000002112217211 */ /* 0x040fe400078e18ff */
[C---:B------:R-:W-:Y:S02]  /*0780*/  LEA R31, R18.reuse, R31, 0x3 ;  /* 0x0000001f121f7211 */ /* 0x040fe400078e18ff */
[C---:B------:R-:W-:Y:S02]  /*0790*/  LEA R29, R18.reuse, R29, 0x3 ;  /* 0x0000001d121d7211 */ /* 0x040fe400078e18ff */
[----:B------:R-:W-:Y:S01]  /*07a0*/  LEA R11, R18, R11, 0x3 ;  /* 0x0000000b120b7211 */ /* 0x000fe200078e18ff */
[----:B--2---:R-:W-:-:S04]  /*07b0*/  @!P0 FFMA R7, R13, R20, R7 ;  /* 0x000000140d078223 */ /* 0x004fc80000000007 */
[----:B------:R-:W-:Y:S01]  /*07c0*/  @!P6 FFMA R7, R15, R26, R7 ;  /* 0x0000001a0f07e223 */ /* 0x000fe20000000007 */
[----:B------:R-:W-:Y:S06]  /*07d0*/  BRA.U UP0, `(.L_x_1) ;  /* 0xfffffff900e47547 */ /* 0x000fec000b83ffff */
[----:B------:R-:W-:-:S07]  /*07e0*/  MOV R9, UR4 ;  /* 0x0000000400097c02 */ /* 0x000fce0008000f00 */
.L_x_0:
[----:B------:R-:W-:-:S09]  /*07f0*/  UISETP.NE.AND UP0, UPT, UR6, URZ, UPT ;  /* 0x000000ff0600728c */ /* 0x000fd2000bf05270 */
[----:B------:R-:W-:Y:S05]  /*0800*/  BRA.U !UP0, `(.L_x_2) ;  /* 0x0000000508547547 */ /* 0x000fea000b800000 */
[----:B------:R-:W0:Y:S01]  /*0810*/  LDCU UR4, c[0x0][0x3c8] ;  /* 0x00007900ff0477ac */ /* 0x000e220008000800 */
[----:B------:R-:W-:Y:S02]  /*0820*/  UISETP.GE.U32.AND UP0, UPT, UR6, 0x4, UPT ;  /* 0x000000040600788c */ /* 0x000fe4000bf06070 */
[----:B0-----:R-:W-:-:S04]  /*0830*/  ULOP3.LUT UR5, UR4, 0x3, URZ, 0xc0, !UPT ;  /* 0x0000000304057892 */ /* 0x001fc8000f8ec0ff */
[----:B------:R-:W-:-:S03]  /*0840*/  UISETP.NE.AND UP1, UPT, UR5, URZ, UPT ;  /* 0x000000ff0500728c */ /* 0x000fc6000bf25270 */
[----:B------:R-:W-:Y:S08]  /*0850*/  BRA.U !UP0, `(.L_x_3) ;  /* 0x0000000108a07547 */ /* 0x000ff0000b800000 */
[----:B------:R-:W0:Y:S01]  /*0860*/  LDCU.64 UR10, c[0x0][0x3a8] ;  /* 0x00007500ff0a77ac */ /* 0x000e220008000a00 */
[----:B------:R-:W-:-:S04]  /*0870*/  IADD3 R10, PT, PT, R8, R9, RZ ;  /* 0x00000009080a7210 */ /* 0x000fc80007ffe0ff */
[----:B0-----:R-:W-:-:S04]  /*0880*/  IADD3 R22, P0, PT, R10, UR10, RZ ;  /* 0x0000000a0a167c10 */ /* 0x001fc8000ff1e0ff */
[----:B------:R-:W-:-:S05]  /*0890*/  LEA.HI.X.SX32 R23, R10, UR11, 0x1, P0 ;  /* 0x0000000b0a177c11 */ /* 0x000fca00080f0eff */
[----:B------:R-:W2:Y:S04]  /*08a0*/  LDG.E.U8 R13, desc[UR8][R22.64] ;  /* 0x00000008160d7981 */ /* 0x000ea8000c1e1100 */
[----:B------:R-:W3:Y:S04]  /*08b0*/  LDG.E.U8 R10, desc[UR8][R22.64+0x1] ;  /* 0x00000108160a7981 */ /* 0x000ee8000c1e1100 */
[----:B------:R-:W4:Y:S04]  /*08c0*/  LDG.E.U8 R11, desc[UR8][R22.64+0x2] ;  /* 0x00000208160b7981 */ /* 0x000f28000c1e1100 */
[----:B------:R-:W5:Y:S01]  /*08d0*/  LDG.E.U8 R12, desc[UR8][R22.64+0x3] ;  /* 0x00000308160c7981 */ /* 0x000f62000c1e1100 */
[----:B--2---:R-:W-:-:S02]  /*08e0*/  ISETP.NE.AND P0, PT, R13, 0x1, PT ;  /* 0x000000010d00780c */ /* 0x004fc40003f05270 */
[----:B---3--:R-:W-:Y:S02]  /*08f0*/  ISETP.NE.AND P1, PT, R10, 0x1, PT ;  /* 0x000000010a00780c */ /* 0x008fe40003f25270 */
[----:B----4-:R-:W-:Y:S02]  /*0900*/  ISETP.NE.AND P2, PT, R11, 0x1, PT ;  /* 0x000000010b00780c */ /* 0x010fe40003f45270 */
[----:B-----5:R-:W-:-:S07]  /*0910*/  ISETP.NE.AND P3, PT, R12, 0x1, PT ;  /* 0x000000010c00780c */ /* 0x020fce0003f65270 */
[----:B------:R-:W0:Y:S01]  /*0920*/  @!P0 LDC.64 R20, c[0x0][0x388] ;  /* 0x0000e200ff148b82 */ /* 0x000e220000000a00 */
[CC--:B------:R-:W-:Y:S02]  /*0930*/  @!P0 IMAD R19, R9.reuse, R18.reuse, R5 ;  /* 0x0000001209138224 */ /* 0x0c0fe400078e0205 */
[----:B------:R-:W-:-:S05]  /*0940*/  @!P1 IMAD R24, R9, R18, R18 ;  /* 0x0000001209189224 */ /* 0x000fca00078e0212 */
[----:B------:R-:W1:Y:S01]  /*0950*/  @!P1 LDC.64 R14, c[0x0][0x388] ;  /* 0x0000e200ff0e9b82 */ /* 0x000e620000000a00 */
[----:B------:R-:W-:Y:S01]  /*0960*/  @!P2 IADD3 R22, PT, PT, R9, 0x2, RZ ;  /* 0x000000020916a810 */ /* 0x000fe20007ffe0ff */
[----:B------:R-:W2:Y:S01]  /*0970*/  @!P2 LDG.E R26, desc[UR8][R16.64] ;  /* 0x00000008101aa981 */ /* 0x000ea2000c1e1900 */
[----:B------:R-:W-:Y:S02]  /*0980*/  @!P1 IADD3 R23, PT, PT, R5, R24, RZ ;  /* 0x0000001805179210 */ /* 0x000fe40007ffe0ff */
[----:B------:R-:W-:Y:S01]  /*0990*/  @!P3 IADD3 R24, PT, PT, R9, 0x3, RZ ;  /* 0x000000030918b810 */ /* 0x000fe20007ffe0ff */
[----:B------:R-:W3:Y:S02]  /*09a0*/  @!P3 LDG.E R28, desc[UR8][R16.64] ;  /* 0x00000008101cb981 */ /* 0x000ee4000c1e1900 */
[----:B------:R-:W4:Y:S08]  /*09b0*/  @!P2 LDC.64 R12, c[0x0][0x388] ;  /* 0x0000e200ff0cab82 */ /* 0x000f300000000a00 */
[----:B------:R-:W5:Y:S01]  /*09c0*/  @!P3 LDC.64 R10, c[0x0][0x388] ;  /* 0x0000e200ff0abb82 */ /* 0x000f620000000a00 */
[----:B0-----:R-:W-:-:S04]  /*09d0*/  @!P0 IMAD.WIDE R20, R19, 0x4, R20 ;  /* 0x0000000413148825 */ /* 0x001fc800078e0214 */
[----:B------:R-:W-:Y:S02]  /*09e0*/  @!P2 IMAD R19, R22, R18, R5 ;  /* 0x000000121613a224 */ /* 0x000fe400078e0205 */
[----:B------:R-:W2:Y:S01]  /*09f0*/  @!P0 LDG.E R20, desc[UR8][R20.64] ;  /* 0x0000000814148981 */ /* 0x000ea2000c1e1900 */
[----:B-1----:R-:W-:-:S03]  /*0a00*/  @!P1 IMAD.WIDE R14, R23, 0x4, R14 ;  /* 0x00000004170e9825 */ /* 0x002fc600078e020e */
[----:B------:R-:W2:Y:S04]  /*0a10*/  @!P0 LDG.E R22, desc[UR8][R16.64] ;  /* 0x0000000810168981 */ /* 0x000ea8000c1e1900 */
[----:B------:R-:W3:Y:S01]  /*0a20*/  @!P1 LDG.E R14, desc[UR8][R14.64] ;  /* 0x000000080e0e9981 */ /* 0x000ee2000c1e1900 */
[----:B----4-:R-:W-:-:S04]  /*0a30*/  @!P2 IMAD.WIDE R12, R19, 0x4, R12 ;  /* 0x00000004130ca825 */ /* 0x010fc800078e020c */
[----:B------:R-:W-:Y:S02]  /*0a40*/  @!P3 IMAD R19, R24, R18, R5 ;  /* 0x000000121813b224 */ /* 0x000fe400078e0205 */
[----:B------:R-:W3:Y:S02]  /*0a50*/  @!P1 LDG.E R24, desc[UR8][R16.64] ;  /* 0x0000000810189981 */ /* 0x000ee4000c1e1900 */
[----:B-----5:R-:W-:Y:S02]  /*0a60*/  @!P3 IMAD.WIDE R10, R19, 0x4, R10 ;  /* 0x00000004130ab825 */ /* 0x020fe400078e020a */
[----:B------:R-:W4:Y:S04]  /*0a70*/  @!P2 LDG.E R12, desc[UR8][R12.64] ;  /* 0x000000080c0ca981 */ /* 0x000f28000c1e1900 */
[----:B------:R-:W5:Y:S01]  /*0a80*/  @!P3 LDG.E R10, desc[UR8][R10.64] ;  /* 0x000000080a0ab981 */ /* 0x000f62000c1e1900 */
[----:B------:R-:W-:Y:S01]  /*0a90*/  IADD3 R9, PT, PT, R9, 0x4, RZ ;  /* 0x0000000409097810 */ /* 0x000fe20007ffe0ff */
[----:B--2---:R-:W-:-:S04]  /*0aa0*/  @!P0 FFMA R7, R22, R20, R7 ;  /* 0x0000001416078223 */ /* 0x004fc80000000007 */
[----:B---3--:R-:W-:-:S04]  /*0ab0*/  @!P1 FFMA R7, R24, R14, R7 ;  /* 0x0000000e18079223 */ /* 0x008fc80000000007 */
[----:B----4-:R-:W-:-:S04]  /*0ac0*/  @!P2 FFMA R7, R26, R12, R7 ;  /* 0x0000000c1a07a223 */ /* 0x010fc80000000007 */
[----:B-----5:R-:W-:-:S07]  /*0ad0*/  @!P3 FFMA R7, R28, R10, R7 ;  /* 0x0000000a1c07b223 */ /* 0x020fce0000000007 */
.L_x_3:
[----:B------:R-:W-:Y:S05]  /*0ae0*/  BRA.U !UP1, `(.L_x_2) ;  /* 0x00000001099c7547 */ /* 0x000fea000b800000 */
[----:B------:R-:W-:Y:S02]  /*0af0*/  UISETP.NE.AND UP0, UPT, UR5, 0x1, UPT ;  /* 0x000000010500788c */ /* 0x000fe4000bf05270 */
[----:B------:R-:W-:-:S04]  /*0b00*/  ULOP3.LUT UR4, UR4, 0x1, URZ, 0xc0, !UPT ;  /* 0x0000000104047892 */ /* 0x000fc8000f8ec0ff */
[----:B------:R-:W-:-:S03]  /*0b10*/  UISETP.NE.U32.AND UP1, UPT, UR4, 0x1, UPT ;  /* 0x000000010400788c */ /* 0x000fc6000bf25070 */
[----:B------:R-:W-:Y:S08]  /*0b20*/  BRA.U !UP0, `(.L_x_4) ;  /* 0x0000000108587547 */ /* 0x000ff0000b800000 */
[----:B------:R-:W0:Y:S01]  /*0b30*/  LDCU.64 UR4, c[0x0][0x3a8] ;  /* 0x00007500ff0477ac */ /* 0x000e220008000a00 */
[----:B------:R-:W-:-:S04]  /*0b40*/  IADD3 R11, PT, PT, R8, R9, RZ ;  /* 0x00000009080b7210 */ /* 0x000fc80007ffe0ff */
[----:B0-----:R-:W-:-:S04]  /*0b50*/  IADD3 R10, P0, PT, R11, UR4, RZ ;  /* 0x000000040b0a7c10 */ /* 0x001fc8000ff1e0ff */
[----:B------:R-:W-:-:S05]  /*0b60*/  LEA.HI.X.SX32 R11, R11, UR5, 0x1, P0 ;  /* 0x000000050b0b7c11 */ /* 0x000fca00080f0eff */
[----:B------:R-:W2:Y:S04]  /*0b70*/  LDG.E.U8 R13, desc[UR8][R10.64] ;  /* 0x000000080a0d7981 */ /* 0x000ea8000c1e1100 */
[----:B------:R-:W3:Y:S01]  /*0b80*/  LDG.E.U8 R12, desc[UR8][R10.64+0x1] ;  /* 0x000001080a0c7981 */ /* 0x000ee2000c1e1100 */
[----:B--2---:R-:W-:Y:S02]  /*0b90*/  ISETP.NE.AND P0, PT, R13, 0x1, PT ;  /* 0x000000010d00780c */ /* 0x004fe40003f05270 */
[----:B---3--:R-:W-:-:S11]  /*0ba0*/  ISETP.NE.AND P1, PT, R12, 0x1, PT ;  /* 0x000000010c00780c */ /* 0x008fd60003f25270 */
[----:B------:R-:W0:Y:S01]  /*0bb0*/  @!P0 LDC.64 R12, c[0x0][0x388] ;  /* 0x0000e200ff0c8b82 */ /* 0x000e220000000a00 */
[CC--:B------:R-:W-:Y:S02]  /*0bc0*/  @!P0 IMAD R19, R9.reuse, R18.reuse, R5 ;  /* 0x0000001209138224 */ /* 0x0c0fe400078e0205 */
[----:B------:R-:W-:Y:S01]  /*0bd0*/  @!P1 IMAD R20, R9, R18, R18 ;  /* 0x0000001209149224 */ /* 0x000fe200078e0212 */
[----:B------:R-:W2:Y:S04]  /*0be0*/  @!P1 LDG.E R10, desc[UR8][R16.64] ;  /* 0x00000008100a9981 */ /* 0x000ea8000c1e1900 */
[----:B------:R-:W1:Y:S01]  /*0bf0*/  @!P1 LDC.64 R14, c[0x0][0x388] ;  /* 0x0000e200ff0e9b82 */ /* 0x000e620000000a00 */
[----:B------:R-:W-:Y:S02]  /*0c00*/  @!P1 IADD3 R21, PT, PT, R5, R20, RZ ;  /* 0x0000001405159210 */ /* 0x000fe40007ffe0ff */
[----:B------:R-:W3:Y:S01]  /*0c10*/  @!P0 LDG.E R20, desc[UR8][R16.64] ;  /* 0x0000000810148981 */ /* 0x000ee2000c1e1900 */
[----:B0-----:R-:W-:-:S06]  /*0c20*/  @!P0 IMAD.WIDE R12, R19, 0x4, R12 ;  /* 0x00000004130c8825 */ /* 0x001fcc00078e020c */
[----:B------:R-:W3:Y:S01]  /*0c30*/  @!P0 LDG.E R12, desc[UR8][R12.64] ;  /* 0x000000080c0c8981 */ /* 0x000ee2000c1e1900 */
[----:B-1----:R-:W-:-:S06]  /*0c40*/  @!P1 IMAD.WIDE R14, R21, 0x4, R14 ;  /* 0x00000004150e9825 */ /* 0x002fcc00078e020e */
[----:B------:R-:W2:Y:S01]  /*0c50*/  @!P1 LDG.E R14, desc[UR8][R14.64] ;  /* 0x000000080e0e9981 */ /* 0x000ea2000c1e1900 */
[----:B------:R-:W-:Y:S01]  /*0c60*/  IADD3 R9, PT, PT, R9, 0x2, RZ ;  /* 0x0000000209097810 */ /* 0x000fe20007ffe0ff */
[----:B---3--:R-:W-:-:S04]  /*0c70*/  @!P0 FFMA R7, R20, R12, R7 ;  /* 0x0000000c14078223 */ /* 0x008fc80000000007 */
[----:B--2---:R-:W-:-:S07]  /*0c80*/  @!P1 FFMA R7, R10, R14, R7 ;  /* 0x0000000e0a079223 */ /* 0x004fce0000000007 */
.L_x_4:
[----:B------:R-:W-:Y:S05]  /*0c90*/  BRA.U UP1, `(.L_x_2) ;  /* 0x0000000101307547 */ /* 0x000fea000b800000 */
[----:B------:R-:W0:Y:S01]  /*0ca0*/  LDCU.64 UR4, c[0x0][0x3a8] ;  /* 0x00007500ff0477ac */ /* 0x000e220008000a00 */
[----:B------:R-:W-:-:S04]  /*0cb0*/  IADD3 R10, PT, PT, R8, R9, RZ ;  /* 0x00000009080a7210 */ /* 0x000fc80007ffe0ff */
[----:B0-----:R-:W-:-:S04]  /*0cc0*/  IADD3 R12, P0, PT, R10, UR4, RZ ;  /* 0x000000040a0c7c10 */ /* 0x001fc8000ff1e0ff */
[----:B------:R-:W-:-:S05]  /*0cd0*/  LEA.HI.X.SX32 R13, R10, UR5, 0x1, P0 ;  /* 0x000000050a0d7c11 */ /* 0x000fca00080f0eff */
[----:B------:R-:W2:Y:S02]  /*0ce0*/  LDG.E.U8 R12, desc[UR8][R12.64] ;  /* 0x000000080c0c7981 */ /* 0x000ea4000c1e1100 */
[----:B--2---:R-:W-:-:S13]  /*0cf0*/  ISETP.NE.AND P0, PT, R12, 0x1, PT ;  /* 0x000000010c00780c */ /* 0x004fda0003f05270 */
[----:B------:R-:W0:Y:S01]  /*0d00*/  @!P0 LDC.64 R10, c[0x0][0x388] ;  /* 0x0000e200ff0a8b82 */ /* 0x000e220000000a00 */
[----:B------:R-:W-:Y:S01]  /*0d10*/  @!P0 IMAD R9, R9, R18, R5 ;  /* 0x0000001209098224 */ /* 0x000fe200078e0205 */
[----:B------:R-:W2:Y:S03]  /*0d20*/  @!P0 LDG.E R14, desc[UR8][R16.64] ;  /* 0x00000008100e8981 */ /* 0x000ea6000c1e1900 */
[----:B0-----:R-:W-:-:S06]  /*0d30*/  @!P0 IMAD.WIDE R10, R9, 0x4, R10 ;  /* 0x00000004090a8825 */ /* 0x001fcc00078e020a */
[----:B------:R-:W2:Y:S02]  /*0d40*/  @!P0 LDG.E R10, desc[UR8][R10.64] ;  /* 0x000000080a0a8981 */ /* 0x000ea4000c1e1900 */
[----:B--2---:R-:W-:-:S07]  /*0d50*/  @!P0 FFMA R7, R14, R10, R7 ;  /* 0x0000000a0e078223 */ /* 0x004fce0000000007 */
.L_x_2:
[----:B------:R-:W0:Y:S01]  /*0d60*/  LDC.64 R10, c[0x0][0x398] ;  /* 0x0000e600ff0a7b82 */ /* 0x000e220000000a00 */
[----:B------:R-:W1:Y:S01]  /*0d70*/  LDCU UR4, c[0x0][0x3c8] ;  /* 0x00007900ff0477ac */ /* 0x000e620008000800 */
[----:B0-----:R-:W-:-:S06]  /*0d80*/  IMAD.WIDE R8, R8, 0x4, R10 ;  /* 0x0000000408087825 */ /* 0x001fcc00078e020a */
[----:B------:R0:W5:Y:S01]  /*0d90*/  LDG.E R8, desc[UR8][R8.64] ;  /* 0x0000000808087981 */ /* 0x000162000c1e1900 */
[----:B-1----:R-:W-:Y:S01]  /*0da0*/  UISETP.GE.AND UP0, UPT, UR4, 0x1, UPT ;  /* 0x000000010400788c */ /* 0x002fe2000bf06270 */
[----:B------:R-:W-:-:S08]  /*0db0*/  HFMA2 R32, -RZ, RZ, 0, 0 ;  /* 0x00000000ff207431 */ /* 0x000fd000000001ff */
[----:B0-----:R-:W-:Y:S05]  /*0dc0*/  BRA.U !UP0, `(.L_x_5) ;  /* 0x0000001108c07547 */ /* 0x001fea000b800000 */
[----:B------:R-:W0:Y:S02]  /*0dd0*/  LDCU.64 UR10, c[0x0][0x3b0] ;  /* 0x00007600ff0a77ac */ /* 0x000e240008000a00 */
[----:B0-----:R-:W-:-:S04]  /*0de0*/  IADD3 R10, P0, PT, R6, UR10, RZ ;  /* 0x0000000a060a7c10 */ /* 0x001fc8000ff1e0ff */
[----:B------:R-:W-:-:S05]  /*0df0*/  LEA.HI.X.SX32 R11, R6, UR11, 0x1, P0 ;  /* 0x0000000b060b7c11 */ /* 0x000fca00080f0eff */
[----:B------:R0:W5:Y:S01]  /*0e00*/  LDG.E.U8 R10, desc[UR8][R10.64] ;  /* 0x000000080a0a7981 */ /* 0x000162000c1e1100 */
[----:B------:R-:W-:Y:S01]  /*0e10*/  UISETP.GE.U32.AND UP0, UPT, UR4, 0x10, UPT ;  /* 0x000000100400788c */ /* 0x000fe2000bf06070 */
[----:B------:R-:W-:Y:S02]  /*0e20*/  MOV R32, RZ ;  /* 0x000000ff00207202 */ /* 0x000fe40000000f00 */
[----:B------:R-:W-:-:S06]  /*0e30*/  MOV R9, RZ ;  /* 0x000000ff00097202 */ /* 0x000fcc0000000f00 */
[----:B0-----:R-:W-:Y:S05]  /*0e40*/  BRA.U !UP0, `(.L_x_6) ;  /* 0x0000000908807547 */ /* 0x001fea000b800000 */
[C---:B------:R-:W-:Y:S01]  /*0e50*/  IADD3 R23, PT, PT, R4.reuse, 0xa, RZ ;  /* 0x0000000a04177810 */ /* 0x040fe20007ffe0ff */
[----:B------:R-:W-:Y:S01]  /*0e60*/  ULOP3.LUT UR4, UR4, 0x7ffffff0, URZ, 0xc0, !UPT ;  /* 0x7ffffff004047892 */ /* 0x000fe2000f8ec0ff */
[C---:B------:R-:W-:Y:S01]  /*0e70*/  IADD3 R13, PT, PT, R4.reuse, 0xe, RZ ;  /* 0x0000000e040d7810 */ /* 0x040fe20007ffe0ff */
[----:B------:R-:W0:Y:S01]  /*0e80*/  LDCU UR7, c[0x0][0x3cc] ;  /* 0x00007980ff0777ac */ /* 0x000e220008000800 */
[C---:B------:R-:W-:Y:S01]  /*0e90*/  IADD3 R25, PT, PT, R4.reuse, 0x9, RZ ;  /* 0x0000000904197810 */ /* 0x040fe20007ffe0ff */
[-C--:B------:R-:W-:Y:S01]  /*0ea0*/  IMAD R22, R23, R18.reuse, RZ ;  /* 0x0000001217167224 */ /* 0x080fe200078e02ff */
        /* <DEDUP_REMOVED lines=22> */
[----:B-----5:R-:W-:Y:S01]  /*1010*/  ISETP.NE.AND P0, PT, R10, 0x1, PT ;  /* 0x000000010a00780c */ /* 0x020fe20003f05270 */
[-C--:B------:R-:W-:Y:S01]  /*1020*/  IMAD R28, R37, R18.reuse, RZ ;  /* 0x00000012251c7224 */ /* 0x080fe200078e02ff */
[----:B------:R-:W-:Y:S01]  /*1030*/  MOV R32, RZ ;  /* 0x000000ff00207202 */ /* 0x000fe20000000f00 */
[-C--:B------:R-:W-:Y:S01]  /*1040*/  IMAD R29, R29, R18.reuse, RZ ;  /* 0x000000121d1d7224 */ /* 0x080fe200078e02ff */
[----:B------:R-:W-:Y:S01]  /*1050*/  MOV R9, R5 ;  /* 0x0000000500097202 */ /* 0x000fe20000000f00 */
[----:B------:R-:W-:Y:S01]  /*1060*/  IMAD R31, R4, R18, R18 ;  /* 0x00000012041f7224 */ /* 0x000fe200078e0212 */
[----:B0-----:R-:W-:-:S12]  /*1070*/  UIADD3 UR5, UPT, UPT, -UR4, URZ, URZ ;  /* 0x000000ff04057290 */ /* 0x001fd8000fffe1ff */
.L_x_24:
[----:B------:R-:W-:Y:S04]  /*1080*/  BSSY.RECONVERGENT B0, `(.L_x_7) ;  /* 0x000000c000007945 */ /* 0x000fe80003800200 */
[----:B------:R-:W-:Y:S05]  /*1090*/  @P0 BRA `(.L_x_8) ;  /* 0x0000000000280947 */ /* 0x000fea0003800000 */
[----:B------:R-:W0:Y:S01]  /*10a0*/  LDC.64 R20, c[0x0][0x388] ;  /* 0x0000e200ff147b82 */ /* 0x000e220000000a00 */
[----:B------:R-:W2:Y:S04]  /*10b0*/  LDG.E R33, desc[UR8][R16.64] ;  /* 0x0000000810217981 */ /* 0x000ea8000c1e1900 */
[----:B------:R-:W3:Y:S03]  /*10c0*/  LDG.E R35, desc[UR8][R16.64] ;  /* 0x0000000810237981 */ /* 0x000ee6000c1e1900 */
[----:B------:R-:W1:Y:S01]  /*10d0*/  LDC.64 R18, c[0x0][0x388] ;  /* 0x0000e200ff127b82 */ /* 0x000e620000000a00 */
[----:B0-----:R-:W-:-:S06]  /*10e0*/  IMAD.WIDE R20, R9, 0x4, R20 ;  /* 0x0000000409147825 */ /* 0x001fcc00078e0214 */
[----:B------:R-:W2:Y:S01]  /*10f0*/  LDG.E R20, desc[UR8][R20.64] ;  /* 0x0000000814147981 */ /* 0x000ea2000c1e1900 */
[----:B-1----:R-:W-:-:S06]  /*1100*/  IMAD.WIDE R18, R31, 0x4, R18 ;  /* 0x000000041f127825 */ /* 0x002fcc00078e0212 */
[----:B------:R-:W3:Y:S01]  /*1110*/  LDG.E R19, desc[UR8][R18.64] ;  /* 0x0000000812137981 */ /* 0x000ee2000c1e1900 */
[----:B--2---:R-:W-:-:S04]  /*1120*/  FFMA R32, R33, R20, R32 ;  /* 0x0000001421207223 */ /* 0x004fc80000000020 */
[----:B---3--:R-:W-:-:S07]  /*1130*/  FFMA R32, R35, R19, R32 ;  /* 0x0000001323207223 */ /* 0x008fce0000000020 */
.L_x_8:
[----:B------:R-:W-:Y:S05]  /*1140*/  BSYNC.RECONVERGENT B0 ;  /* 0x0000000000007941 */ /* 0x000fea0003800200 */
.L_x_7:
[----:B------:R-:W-:Y:S04]  /*1150*/  BSSY.RECONVERGENT B0, `(.L_x_9) ;  /* 0x0000059000007945 */ /* 0x000fe80003800200 */
[----:B------:R-:W-:Y:S04]  /*1160*/  BSSY.RELIABLE B1, `(.L_x_10) ;  /* 0x0000052000017945 */ /* 0x000fe80003800100 */
[----:B------:R-:W-:Y:S05]  /*1170*/  @P0 BRA `(.L_x_11) ;  /* 0x00000000002c0947 */ /* 0x000fea0003800000 */
[----:B------:R-:W0:Y:S01]  /*1180*/  LDC.64 R18, c[0x0][0x388] ;  /* 0x0000e200ff127b82 */ /* 0x000e220000000a00 */
[----:B------:R-:W2:Y:S01]  /*1190*/  LDG.E R21, desc[UR8][R16.64] ;  /* 0x0000000810157981 */ /* 0x000ea2000c1e1900 */
[----:B0-----:R-:W-:-:S06]  /*11a0*/  IMAD.WIDE R18, R30, 0x4, R18 ;  /* 0x000000041e127825 */ /* 0x001fcc00078e0212 */
[----:B------:R-:W2:Y:S02]  /*11b0*/  LDG.E R19, desc[UR8][R18.64] ;  /* 0x0000000812137981 */ /* 0x000ea4000c1e1900 */
[----:B--2---:R-:W-:Y:S01]  /*11c0*/  FFMA R32, R21, R19, R32 ;  /* 0x0000001315207223 */ /* 0x004fe20000000020 */
[----:B------:R-:W-:Y:S06]  /*11d0*/  @P0 BRA `(.L_x_12) ;  /* 0x00000000002c0947 */ /* 0x000fec0003800000 */
[----:B------:R-:W0:Y:S01]  /*11e0*/  LDC.64 R18, c[0x0][0x388] ;  /* 0x0000e200ff127b82 */ /* 0x000e220000000a00 */
[----:B------:R-:W2:Y:S01]  /*11f0*/  LDG.E R21, desc[UR8][R16.64] ;  /* 0x0000000810157981 */ /* 0x000ea2000c1e1900 */
[----:B0-----:R-:W-:-:S06]  /*1200*/  IMAD.WIDE R18, R29, 0x4, R18 ;  /* 0x000000041d127825 */ /* 0x001fcc00078e0212 */
[----:B------:R-:W2:Y:S02]  /*1210*/  LDG.E R19, desc[UR8][R18.64] ;  /* 0x0000000812137981 */ /* 0x000ea4000c1e1900 */
[----:B--2---:R-:W-:-:S07]  /*1220*/  FFMA R32, R21, R19, R32 ;  /* 0x0000001315207223 */ /* 0x004fce0000000020 */
.L_x_11:
[----:B------:R-:W-:Y:S05]  /*1230*/  @P0 BRA `(.L_x_13) ;  /* 0x00000000002c0947 */ /* 0x000fea0003800000 */
[----:B------:R-:W0:Y:S01]  /*1240*/  LDC.64 R18, c[0x0][0x388] ;  /* 0x0000e200ff127b82 */ /* 0x000e220000000a00 */
[----:B------:R-:W2:Y:S01]  /*1250*/  LDG.E R21, desc[UR8][R16.64] ;  /* 0x0000000810157981 */ /* 0x000ea2000c1e1900 */
[----:B0-----:R-:W-:-:S06]  /*1260*/  IMAD.WIDE R18, R28, 0x4, R18 ;  /* 0x000000041c127825 */ /* 0x001fcc00078e0212 */
[----:B------:R-:W2:Y:S02]  /*1270*/  LDG.E R19, desc[UR8][R18.64] ;  /* 0x0000000812137981 */ /* 0x000ea4000c1e1900 */
[----:B--2---:R-:W-:-:S07]  /*1280*/  FFMA R32, R21, R19, R32 ;  /* 0x0000001315207223 */ /* 0x004fce0000000020 */
.L_x_12:
[----:B------:R-:W-:Y:S05]  /*1290*/  @P0 BRA `(.L_x_14) ;  /* 0x00000000002c0947 */ /* 0x000fea0003800000 */
[----:B------:R-:W0:Y:S01]  /*12a0*/  LDC.64 R18, c[0x0][0x388] ;  /* 0x0000e200ff127b82 */ /* 0x000e220000000a00 */
[----:B------:R-:W2:Y:S01]  /*12b0*/  LDG.E R21, desc[UR8][R16.64] ;  /* 0x0000000810157981 */ /* 0x000ea2000c1e1900 */
[----:B0-----:R-:W-:-:S06]  /*12c0*/  IMAD.WIDE R18, R27, 0x4, R18 ;  /* 0x000000041b127825 */ /* 0x001fcc00078e0212 */
[----:B------:R-:W2:Y:S02]  /*12d0*/  LDG.E R19, desc[UR8][R18.64] ;  /* 0x0000000812137981 */ /* 0x000ea4000c1e1900 */
[----:B--2---:R-:W-:-:S07]  /*12e0*/  FFMA R32, R21, R19, R32 ;  /* 0x0000001315207223 */ /* 0x004fce0000000020 */
.L_x_13:
[----:B------:R-:W-:Y:S05]  /*12f0*/  @P0 BRA `(.L_x_15) ;  /* 0x00000000002c0947 */ /* 0x000fea0003800000 */
[----:B------:R-:W0:Y:S01]  /*1300*/  LDC.64 R18, c[0x0][0x388] ;  /* 0x0000e200ff127b82 */ /* 0x000e220000000a00 */
[----:B------:R-:W2:Y:S01]  /*1310*/  LDG.E R21, desc[UR8][R16.64] ;  /* 0x0000000810157981 */ /* 0x000ea2000c1e1900 */
[----:B0-----:R-:W-:-:S06]  /*1320*/  IMAD.WIDE R18, R26, 0x4, R18 ;  /* 0x000000041a127825 */ /* 0x001fcc00078e0212 */
[----:B------:R-:W2:Y:S02]  /*1330*/  LDG.E R19, desc[UR8][R18.64] ;  /* 0x0000000812137981 */ /* 0x000ea4000c1e1900 */
[----:B--2---:R-:W-:-:S07]  /*1340*/  FFMA R32, R21, R19, R32 ;  /* 0x0000001315207223 */ /* 0x004fce0000000020 */
.L_x_14:
[----:B------:R-:W-:Y:S05]  /*1350*/  @P0 BRA `(.L_x_16) ;  /* 0x00000000002c0947 */ /* 0x000fea0003800000 */
[----:B------:R-:W0:Y:S01]  /*1360*/  LDC.64 R18, c[0x0][0x388] ;  /* 0x0000e200ff127b82 */ /* 0x000e220000000a00 */
[----:B------:R-:W2:Y:S01]  /*1370*/  LDG.E R21, desc[UR8][R16.64] ;  /* 0x0000000810157981 */ /* 0x000ea2000c1e1900 */
[----:B0-----:R-:W-:-:S06]  /*1380*/  IMAD.WIDE R18, R25, 0x4, R18 ;  /* 0x0000000419127825 */ /* 0x001fcc00078e0212 */
[----:B------:R-:W2:Y:S02]  /*1390*/  LDG.E R19, desc[UR8][R18.64] ;  /* 0x0000000812137981 */ /* 0x000ea4000c1e1900 */
[----:B--2---:R-:W-:-:S07]  /*13a0*/  FFMA R32, R21, R19, R32 ;  /* 0x0000001315207223 */ /* 0x004fce0000000020 */
.L_x_15:
[----:B------:R-:W-:Y:S05]  /*13b0*/  @P0 BRA `(.L_x_17) ;  /* 0x00000000002c0947 */ /* 0x000fea0003800000 */
[----:B------:R-:W0:Y:S01]  /*13c0*/  LDC.64 R18, c[0x0][0x388] ;  /* 0x0000e200ff127b82 */ /* 0x000e220000000a00 */
[----:B------:R-:W2:Y:S01]  /*13d0*/  LDG.E R21, desc[UR8][R16.64] ;  /* 0x0000000810157981 */ /* 0x000ea2000c1e1900 */
[----:B0-----:R-:W-:-:S06]  /*13e0*/  IMAD.WIDE R18, R24, 0x4, R18 ;  /* 0x0000000418127825 */ /* 0x001fcc00078e0212 */
[----:B------:R-:W2:Y:S02]  /*13f0*/  LDG.E R19, desc[UR8][R18.64] ;  /* 0x0000000812137981 */ /* 0x000ea4000c1e1900 */
[----:B--2---:R-:W-:-:S07]  /*1400*/  FFMA R32, R21, R19, R32 ;  /* 0x0000001315207223 */ /* 0x004fce0000000020 */
.L_x_16:
[----:B------:R-:W-:Y:S05]  /*1410*/  @P0 BRA `(.L_x_18) ;  /* 0x00000000002c0947 */ /* 0x000fea0003800000 */
[----:B------:R-:W0:Y:S01]  /*1420*/  LDC.64 R18, c[0x0][0x388] ;  /* 0x0000e200ff127b82 */ /* 0x000e220000000a00 */
[----:B------:R-:W2:Y:S01]  /*1430*/  LDG.E R21, desc[UR8][R16.64] ;  /* 0x0000000810157981 */ /* 0x000ea2000c1e1900 */
[----:B0-----:R-:W-:-:S06]  /*1440*/  IMAD.WIDE R18, R23, 0x4, R18 ;  /* 0x0000000417127825 */ /* 0x001fcc00078e0212 */
[----:B------:R-:W2:Y:S02]  /*1450*/  LDG.E R19, desc[UR8][R18.64] ;  /* 0x0000000812137981 */ /* 0x000ea4000c1e1900 */
[----:B--2---:R-:W-:-:S07]  /*1460*/  FFMA R32, R21, R19, R32 ;  /* 0x0000001315207223 */ /* 0x004fce0000000020 */
.L_x_17:
[----:B------:R-:W-:Y:S05]  /*1470*/  @P0 BRA `(.L_x_19) ;  /* 0x00000000002c0947 */ /* 0x000fea0003800000 */
[----:B------:R-:W0:Y:S01]  /*1480*/  LDC.64 R18, c[0x0][0x388] ;  /* 0x0000e200ff127b82 */ /* 0x000e220000000a00 */
[----:B------:R-:W2:Y:S01]  /*1490*/  LDG.E R21, desc[UR8][R16.64] ;  /* 0x0000000810157981 */ /* 0x000ea2000c1e1900 */
[----:B0-----:R-:W-:-:S06]  /*14a0*/  IMAD.WIDE R18, R22, 0x4, R18 ;  /* 0x0000000416127825 */ /* 0x001fcc00078e0212 */
[----:B------:R-:W2:Y:S02]  /*14b0*/  LDG.E R19, desc[UR8][R18.64] ;  /* 0x0000000812137981 */ /* 0x000ea4000c1e1900 */
[----:B--2---:R-:W-:-:S07]  /*14c0*/  FFMA R32, R21, R19, R32 ;  /* 0x0000001315207223 */ /* 0x004fce0000000020 */
.L_x_18:
[----:B------:R-:W-:Y:S05]  /*14d0*/  @P0 BRA `(.L_x_20) ;  /* 0x00000000002c0947 */ /* 0x000fea0003800000 */
[----:B------:R-:W0:Y:S01]  /*14e0*/  LDC.64 R18, c[0x0][0x388] ;  /* 0x0000e200ff127b82 */ /* 0x000e220000000a00 */
[----:B------:R-:W2:Y:S01]  /*14f0*/  LDG.E R21, desc[UR8][R16.64] ;  /* 0x0000000810157981 */ /* 0x000ea2000c1e1900 */
[----:B0-----:R-:W-:-:S06]  /*1500*/  IMAD.WIDE R18, R15, 0x4, R18 ;  /* 0x000000040f127825 */ /* 0x001fcc00078e0212 */
[----:B------:R-:W2:Y:S02]  /*1510*/  LDG.E R19, desc[UR8][R18.64] ;  /* 0x0000000812137981 */ /* 0x000ea4000c1e1900 */
[----:B--2---:R-:W-:-:S07]  /*1520*/  FFMA R32, R21, R19, R32 ;  /* 0x0000001315207223 */ /* 0x004fce0000000020 */
.L_x_19:
[----:B------:R-:W-:Y:S05]  /*1530*/  @P0 BRA `(.L_x_21) ;  /* 0x00000000002c0947 */ /* 0x000fea0003800000 */
[----:B------:R-:W0:Y:S01]  /*1540*/  LDC.64 R18, c[0x0][0x388] ;  /* 0x0000e200ff127b82 */ /* 0x000e220000000a00 */
[----:B------:R-:W2:Y:S01]  /*1550*/  LDG.E R21, desc[UR8][R16.64] ;  /* 0x0000000810157981 */ /* 0x000ea2000c1e1900 */
[----:B0-----:R-:W-:-:S06]  /*1560*/  IMAD.WIDE R18, R14, 0x4, R18 ;  /* 0x000000040e127825 */ /* 0x001fcc00078e0212 */
[----:B------:R-:W2:Y:S02]  /*1570*/  LDG.E R19, desc[UR8][R18.64] ;  /* 0x0000000812137981 */ /* 0x000ea4000c1e1900 */
[----:B--2---:R-:W-:-:S07]  /*1580*/  FFMA R32, R21, R19, R32 ;  /* 0x0000001315207223 */ /* 0x004fce0000000020 */
.L_x_20:
[----:B------:R-:W-:Y:S05]  /*1590*/  @P0 BRA `(.L_x_22) ;  /* 0x0000000000300947 */ /* 0x000fea0003800000 */
[----:B------:R-:W0:Y:S01]  /*15a0*/  LDC.64 R18, c[0x0][0x388] ;  /* 0x0000e200ff127b82 */ /* 0x000e220000000a00 */
[----:B------:R-:W2:Y:S01]  /*15b0*/  LDG.E R21, desc[UR8][R16.64] ;  /* 0x0000000810157981 */ /* 0x000ea2000c1e1900 */
[----:B0-----:R-:W-:-:S06]  /*15c0*/  IMAD.WIDE R18, R13, 0x4, R18 ;  /* 0x000000040d127825 */ /* 0x001fcc00078e0212 */
[----:B------:R-:W2:Y:S02]  /*15d0*/  LDG.E R19, desc[UR8][R18.64] ;  /* 0x0000000812137981 */ /* 0x000ea4000c1e1900 */
[----:B--2---:R-:W-:-:S07]  /*15e0*/  FFMA R32, R21, R19, R32 ;  /* 0x0000001315207223 */ /* 0x004fce0000000020 */
.L_x_21:
[----:B------:R-:W-:Y:S05]  /*15f0*/  @P0 BREAK.RELIABLE B1 ;  /* 0x0000000000010942 */ /* 0x000fea0003800100 */
[----:B------:R-:W-:Y:S05]  /*1600*/  @P0 BRA `(.L_x_23) ;  /* 0x0000000000340947 */ /* 0x000fea0003800000 */
[----:B------:R-:W0:Y:S01]  /*1610*/  LDC.64 R18, c[0x0][0x388] ;  /* 0x0000e200ff127b82 */ /* 0x000e220000000a00 */
[----:B------:R-:W2:Y:S01]  /*1620*/  LDG.E R21, desc[UR8][R16.64] ;  /* 0x0000000810157981 */ /* 0x000ea2000c1e1900 */
[----:B0-----:R-:W-:-:S06]  /*1630*/  IMAD.WIDE R18, R12, 0x4, R18 ;  /* 0x000000040c127825 */ /* 0x001fcc00078e0212 */
[----:B------:R-:W2:Y:S02]  /*1640*/  LDG.E R19, desc[UR8][R18.64] ;  /* 0x0000000812137981 */ /* 0x000ea4000c1e1900 */
[----:B--2---:R-:W-:-:S07]  /*1650*/  FFMA R32, R21, R19, R32 ;  /* 0x0000001315207223 */ /* 0x004fce0000000020 */
.L_x_22:
[----:B------:R-:W-:Y:S05]  /*1660*/  @P0 BREAK.RELIABLE B1 ;  /* 0x0000000000010942 */ /* 0x000fea0003800100 */
[----:B------:R-:W-:Y:S05]  /*1670*/  @P0 BRA `(.L_x_23) ;  /* 0x0000000000180947 */ /* 0x000fea0003800000 */
[----:B------:R-:W-:Y:S05]  /*1680*/  BSYNC.RELIABLE B1 ;  /* 0x0000000000017941 */ /* 0x000fea0003800100 */
.L_x_10:
[----:B------:R-:W0:Y:S01]  /*1690*/  LDC.64 R18, c[0x0][0x388] ;  /* 0x0000e200ff127b82 */ /* 0x000e220000000a00 */
[----:B------:R-:W2:Y:S01]  /*16a0*/  LDG.E R21, desc[UR8][R16.64] ;  /* 0x0000000810157981 */ /* 0x000ea2000c1e1900 */
[----:B0-----:R-:W-:-:S06]  /*16b0*/  IMAD.WIDE R18, R11, 0x4, R18 ;  /* 0x000000040b127825 */ /* 0x001fcc00078e0212 */
[----:B------:R-:W2:Y:S02]  /*16c0*/  LDG.E R19, desc[UR8][R18.64] ;  /* 0x0000000812137981 */ /* 0x000ea4000c1e1900 */
[----:B--2---:R-:W-:-:S07]  /*16d0*/  FFMA R32, R21, R19, R32 ;  /* 0x0000001315207223 */ /* 0x004fce0000000020 */
.L_x_23:
[----:B------:R-:W-:Y:S05]  /*16e0*/  BSYNC.RECONVERGENT B0 ;  /* 0x0000000000007941 */ /* 0x000fea0003800200 */
.L_x_9:
[----:B------:R-:W-:Y:S05]  /*16f0*/  WARPSYNC.ALL ;  /* 0x0000000000007948 */ /* 0x000fea0003800000 */
[----:B------:R-:W-:Y:S01]  /*1700*/  UIADD3 UR5, UPT, UPT, UR5, 0x10, URZ ;  /* 0x0000001005057890 */ /* 0x000fe2000fffe0ff */
[----:B------:R-:W-:-:S03]  /*1710*/  MOV R18, UR7 ;  /* 0x0000000700127c02 */ /* 0x000fc60008000f00 */
[----:B------:R-:W-:Y:S01]  /*1720*/  UISETP.NE.AND UP0, UPT, UR5, URZ, UPT ;  /* 0x000000ff0500728c */ /* 0x000fe2000bf05270 */
[C---:B------:R-:W-:Y:S02]  /*1730*/  LEA R11, R18.reuse, R11, 0x4 ;  /* 0x0000000b120b7211 */ /* 0x040fe400078e20ff */
[C---:B------:R-:W-:Y:S02]  /*1740*/  LEA R12, R18.reuse, R12, 0x4 ;  /* 0x0000000c120c7211 */ /* 0x040fe400078e20ff */
[C---:B------:R-:W-:Y:S02]  /*1750*/  LEA R13, R18.reuse, R13, 0x4 ;  /* 0x0000000d120d7211 */ /* 0x040fe400078e20ff */
[C---:B------:R-:W-:Y:S02]  /*1760*/  LEA R14, R18.reuse, R14, 0x4 ;  /* 0x0000000e120e7211 */ /* 0x040fe400078e20ff */
[C---:B------:R-:W-:Y:S02]  /*1770*/  LEA R15, R18.reuse, R15, 0x4 ;  /* 0x0000000f120f7211 */ /* 0x040fe400078e20ff */
[----:B------:R-:W-:-:S02]  /*1780*/  LEA R22, R18, R22, 0x4 ;  /* 0x0000001612167211 */ /* 0x000fc400078e20ff */
        /* <DEDUP_REMOVED lines=10> */
[----:B------:R-:W-:Y:S06]  /*1830*/  BRA.U UP0, `(.L_x_24) ;  /* 0xfffffff900107547 */ /* 0x000fec000b83ffff */
[----:B------:R-:W-:-:S07]  /*1840*/  MOV R9, UR4 ;  /* 0x0000000400097c02 */ /* 0x000fce0008000f00 */
.L_x_6:
[----:B------:R-:W0:Y:S02]  /*1850*/  LDCU UR4, c[0x0][0x3c8] ;  /* 0x00007900ff0477ac */ /* 0x000e240008000800 */
[----:B0-----:R-:W-:-:S09]  /*1860*/  ULOP3.LUT UP0, UR5, UR4, 0xf, URZ, 0xc0, !UPT ;  /* 0x0000000f04057892 */ /* 0x001fd2000f80c0ff */
[----:B------:R-:W-:Y:S05]  /*1870*/  BRA.U !UP0, `(.L_x_5) ;  /* 0x0000000908147547 */ /* 0x000fea000b800000 */
[----:B------:R-:W-:-:S09]  /*1880*/  UISETP.GE.U32.AND UP0, UPT, UR5, 0x8, UPT ;  /* 0x000000080500788c */ /* 0x000fd2000bf06070 */
[----:B------:R-:W-:Y:S05]  /*1890*/  BRA.U !UP0, `(.L_x_25) ;  /* 0x0000000508247547 */ /* 0x000fea000b800000 */
[----:B-----5:R-:W-:Y:S01]  /*18a0*/  ISETP.NE.AND P0, PT, R10, 0x1, PT ;  /* 0x000000010a00780c */ /* 0x020fe20003f05270 */
[----:B------:R-:W-:-:S12]  /*18b0*/  BSSY.RECONVERGENT B0, `(.L_x_26) ;  /* 0x000000f000007945 */ /* 0x000fd80003800200 */
[----:B------:R-:W-:Y:S05]  /*18c0*/  @P0 BRA `(.L_x_27) ;  /* 0x0000000000340947 */ /* 0x000fea0003800000 */
[----:B------:R-:W0:Y:S01]  /*18d0*/  LDC.64 R14, c[0x0][0x388] ;  /* 0x0000e200ff0e7b82 */ /* 0x000e220000000a00 */
[CC--:B------:R-:W-:Y:S02]  /*18e0*/  IMAD R20, R9.reuse, R18.reuse, R18 ;  /* 0x0000001209147224 */ /* 0x0c0fe400078e0212 */
[----:B------:R-:W-:-:S03]  /*18f0*/  IMAD R11, R9, R18, R5 ;  /* 0x00000012090b7224 */ /* 0x000fc600078e0205 */
[----:B------:R-:W-:Y:S02]  /*1900*/  IADD3 R19, PT, PT, R5, R20, RZ ;  /* 0x0000001405137210 */ /* 0x000fe40007ffe0ff */
[----:B------:R-:W1:Y:S01]  /*1910*/  LDC.64 R12, c[0x0][0x388] ;  /* 0x0000e200ff0c7b82 */ /* 0x000e620000000a00 */
[----:B0-----:R-:W-:Y:S02]  /*1920*/  IMAD.WIDE R14, R11, 0x4, R14 ;  /* 0x000000040b0e7825 */ /* 0x001fe400078e020e */
[----:B------:R-:W2:Y:S04]  /*1930*/  LDG.E R11, desc[UR8][R16.64] ;  /* 0x00000008100b7981 */ /* 0x000ea8000c1e1900 */
[----:B------:R-:W2:Y:S01]  /*1940*/  LDG.E R15, desc[UR8][R14.64] ;  /* 0x000000080e0f7981 */ /* 0x000ea2000c1e1900 */
[----:B-1----:R-:W-:-:S03]  /*1950*/  IMAD.WIDE R12, R19, 0x4, R12 ;  /* 0x00000004130c7825 */ /* 0x002fc600078e020c */
[----:B------:R-:W3:Y:S04]  /*1960*/  LDG.E R19, desc[UR8][R16.64] ;  /* 0x0000000810137981 */ /* 0x000ee8000c1e1900 */
[----:B------:R-:W3:Y:S01]  /*1970*/  LDG.E R13, desc[UR8][R12.64] ;  /* 0x000000080c0d7981 */ /* 0x000ee2000c1e1900 */
[----:B--2---:R-:W-:-:S04]  /*1980*/  FFMA R32, R11, R15, R32 ;  /* 0x0000000f0b207223 */ /* 0x004fc80000000020 */
[----:B---3--:R-:W-:-:S07]  /*1990*/  FFMA R32, R19, R13, R32 ;  /* 0x0000000d13207223 */ /* 0x008fce0000000020 */
.L_x_27:
[----:B------:R-:W-:Y:S05]  /*19a0*/  BSYNC.RECONVERGENT B0 ;  /* 0x0000000000007941 */ /* 0x000fea0003800200 */
.L_x_26:
[----:B------:R-:W-:Y:S04]  /*19b0*/  BSSY.RECONVERGENT B0, `(.L_x_28) ;  /* 0x0000035000007945 */ /* 0x000fe80003800200 */
[----:B------:R-:W-:Y:S04]  /*19c0*/  BSSY.RELIABLE B1, `(.L_x_29) ;  /* 0x000002c000017945 */ /* 0x000fe80003800100 */
[----:B------:R-:W-:Y:S05]  /*19d0*/  @P0 BRA `(.L_x_30) ;  /* 0x00000000003c0947 */ /* 0x000fea0003800000 */
[----:B------:R-:W0:Y:S01]  /*19e0*/  LDC.64 R12, c[0x0][0x388] ;  /* 0x0000e200ff0c7b82 */ /* 0x000e220000000a00 */
[----:B------:R-:W-:-:S05]  /*19f0*/  IADD3 R11, PT, PT, R9, 0x2, RZ ;  /* 0x00000002090b7810 */ /* 0x000fca0007ffe0ff */
[----:B------:R-:W-:-:S04]  /*1a00*/  IMAD R11, R11, R18, R5 ;  /* 0x000000120b0b7224 */ /* 0x000fc800078e0205 */
[----:B0-----:R-:W-:Y:S02]  /*1a10*/  IMAD.WIDE R12, R11, 0x4, R12 ;  /* 0x000000040b0c7825 */ /* 0x001fe400078e020c */
[----:B------:R-:W2:Y:S04]  /*1a20*/  LDG.E R11, desc[UR8][R16.64] ;  /* 0x00000008100b7981 */ /* 0x000ea8000c1e1900 */
[----:B------:R-:W2:Y:S02]  /*1a30*/  LDG.E R13, desc[UR8][R12.64] ;  /* 0x000000080c0d7981 */ /* 0x000ea4000c1e1900 */
[----:B--2---:R-:W-:Y:S01]  /*1a40*/  FFMA R32, R11, R13, R32 ;  /* 0x0000000d0b207223 */ /* 0x004fe20000000020 */
[----:B------:R-:W-:Y:S06]  /*1a50*/  @P0 BRA `(.L_x_31) ;  /* 0x00000000003c0947 */ /* 0x000fec0003800000 */
[----:B------:R-:W0:Y:S01]  /*1a60*/  LDC.64 R12, c[0x0][0x388] ;  /* 0x0000e200ff0c7b82 */ /* 0x000e220000000a00 */
[----:B------:R-:W-:-:S05]  /*1a70*/  IADD3 R11, PT, PT, R9, 0x3, RZ ;  /* 0x00000003090b7810 */ /* 0x000fca0007ffe0ff */
[----:B------:R-:W-:-:S04]  /*1a80*/  IMAD R11, R11, R18, R5 ;  /* 0x000000120b0b7224 */ /* 0x000fc800078e0205 */
[----:B0-----:R-:W-:Y:S02]  /*1a90*/  IMAD.WIDE R12, R11, 0x4, R12 ;  /* 0x000000040b0c7825 */ /* 0x001fe400078e020c */
[----:B------:R-:W2:Y:S04]  /*1aa0*/  LDG.E R11, desc[UR8][R16.64] ;  /* 0x00000008100b7981 */ /* 0x000ea8000c1e1900 */
[----:B------:R-:W2:Y:S02]  /*1ab0*/  LDG.E R13, desc[UR8][R12.64] ;  /* 0x000000080c0d7981 */ /* 0x000ea4000c1e1900 */
[----:B--2---:R-:W-:-:S07]  /*1ac0*/  FFMA R32, R11, R13, R32 ;  /* 0x0000000d0b207223 */ /* 0x004fce0000000020 */
.L_x_30:
[----:B------:R-:W-:Y:S05]  /*1ad0*/  @P0 BRA `(.L_x_32) ;  /* 0x00000000003c0947 */ /* 0x000fea0003800000 */
[----:B------:R-:W0:Y:S01]  /*1ae0*/  LDC.64 R12, c[0x0][0x388] ;  /* 0x0000e200ff0c7b82 */ /* 0x000e220000000a00 */
[----:B------:R-:W-:-:S05]  /*1af0*/  IADD3 R11, PT, PT, R9, 0x4, RZ ;  /* 0x00000004090b7810 */ /* 0x000fca0007ffe0ff */
[----:B------:R-:W-:-:S04]  /*1b00*/  IMAD R11, R11, R18, R5 ;  /* 0x000000120b0b7224 */ /* 0x000fc800078e0205 */
[----:B0-----:R-:W-:Y:S02]  /*1b10*/  IMAD.WIDE R12, R11, 0x4, R12 ;  /* 0x000000040b0c7825 */ /* 0x001fe400078e020c */
[----:B------:R-:W2:Y:S04]  /*1b20*/  LDG.E R11, desc[UR8][R16.64] ;  /* 0x00000008100b7981 */ /* 0x000ea8000c1e1900 */
[----:B------:R-:W2:Y:S02]  /*1b30*/  LDG.E R13, desc[UR8][R12.64] ;  /* 0x000000080c0d7981 */ /* 0x000ea4000c1e1900 */
[----:B--2---:R-:W-:-:S07]  /*1b40*/  FFMA R32, R11, R13, R32 ;  /* 0x0000000d0b207223 */ /* 0x004fce0000000020 */
.L_x_31:
        /* <DEDUP_REMOVED lines=8> */
.L_x_32:
[----:B------:R-:W-:Y:S05]  /*1bd0*/  @P0 BREAK.RELIABLE B1 ;  /* 0x0000000000010942 */ /* 0x000fea0003800100 */
        /* <DEDUP_REMOVED lines=8> */
.L_x_33:
[----:B------:R-:W-:Y:S05]  /*1c60*/  @P0 BREAK.RELIABLE B1 ;  /* 0x0000000000010942 */ /* 0x000fea0003800100 */
[----:B------:R-:W-:Y:S05]  /*1c70*/  @P0 BRA `(.L_x_34) ;  /* 0x0000000000200947 */ /* 0x000fea0003800000 */
[----:B------:R-:W-:Y:S05]  /*1c80*/  BSYNC.RELIABLE B1 ;  /* 0x0000000000017941 */ /* 0x000fea0003800100 */
.L_x_29:
[----:B------:R-:W0:Y:S01]  /*1c90*/  LDC.64 R12, c[0x0][0x388] ;  /* 0x0000e200ff0c7b82 */ /* 0x000e220000000a00 */
[----:B------:R-:W-:-:S05]  /*1ca0*/  IADD3 R11, PT, PT, R9, 0x7, RZ ;  /* 0x00000007090b7810 */ /* 0x000fca0007ffe0ff */
[----:B------:R-:W-:-:S04]  /*1cb0*/  IMAD R11, R11, R18, R5 ;  /* 0x000000120b0b7224 */ /* 0x000fc800078e0205 */
[----:B0-----:R-:W-:Y:S02]  /*1cc0*/  IMAD.WIDE R12, R11, 0x4, R12 ;  /* 0x000000040b0c7825 */ /* 0x001fe400078e020c */
[----:B------:R-:W2:Y:S04]  /*1cd0*/  LDG.E R11, desc[UR8][R16.64] ;  /* 0x00000008100b7981 */ /* 0x000ea8000c1e1900 */
[----:B------:R-:W2:Y:S02]  /*1ce0*/  LDG.E R13, desc[UR8][R12.64] ;  /* 0x000000080c0d7981 */ /* 0x000ea4000c1e1900 */
[----:B--2---:R-:W-:-:S07]  /*1cf0*/  FFMA R32, R11, R13, R32 ;  /* 0x0000000d0b207223 */ /* 0x004fce0000000020 */
.L_x_34:
[----:B------:R-:W-:Y:S05]  /*1d00*/  BSYNC.RECONVERGENT B0 ;  /* 0x0000000000007941 */ /* 0x000fea0003800200 */
.L_x_28:
[----:B------:R-:W-:Y:S05]  /*1d10*/  WARPSYNC.ALL ;  /* 0x0000000000007948 */ /* 0x000fea0003800000 */
[----:B------:R-:W-:-:S07]  /*1d20*/  IADD3 R9, PT, PT, R9, 0x8, RZ ;  /* 0x0000000809097810 */ /* 0x000fce0007ffe0ff */
.L_x_25:
[----:B------:R-:W-:-:S09]  /*1d30*/  UISETP.NE.AND UP0, UPT, UR6, URZ, UPT ;  /* 0x000000ff0600728c */ /* 0x000fd2000bf05270 */
[----:B------:R-:W-:Y:S05]  /*1d40*/  BRA.U !UP0, `(.L_x_5) ;  /* 0x0000000108e07547 */ /* 0x000fea000b800000 */
[----:B------:R-:W-:Y:S02]  /*1d50*/  UISETP.GE.U32.AND UP0, UPT, UR6, 0x4, UPT ;  /* 0x000000040600788c */ /* 0x000fe4000bf06070 */
[----:B------:R-:W-:-:S07]  /*1d60*/  ULOP3.LUT UR4, UR4, 0x3, URZ, 0xc0, !UPT ;  /* 0x0000000304047892 */ /* 0x000fce000f8ec0ff */
        /* <DEDUP_REMOVED lines=9> */
[----:B------:R-:W2:Y:S01]  /*1e00*/  LDG.E R20, desc[UR8][R16.64] ;  /* 0x0000000810147981 */ /* 0x000ea2000c1e1900 */
[----:B0-----:R-:W-:-:S03]  /*1e10*/  IMAD.WIDE R14, R11, 0x4, R14 ;  /* 0x000000040b0e7825 */ /* 0x001fc600078e020e */
[----:B------:R-:W3:Y:S04]  /*1e20*/  LDG.E R11, desc[UR8][R16.64] ;  /* 0x00000008100b7981 */ /* 0x000ee8000c1e1900 */
[----:B------:R-:W3:Y:S01]  /*1e30*/  LDG.E R14, desc[UR8][R14.64] ;  /* 0x000000080e0e7981 */ /* 0x000ee2000c1e1900 */
[----:B-1----:R-:W-:-:S06]  /*1e40*/  IMAD.WIDE R12, R19, 0x4, R12 ;  /* 0x00000004130c7825 */ /* 0x002fcc00078e020c */
[----:B------:R-:W2:Y:S01]  /*1e50*/  LDG.E R12, desc[UR8][R12.64] ;  /* 0x000000080c0c7981 */ /* 0x000ea2000c1e1900 */
[----:B---3--:R-:W-:-:S04]  /*1e60*/  FFMA R11, R11, R14, R32 ;  /* 0x0000000e0b0b7223 */ /* 0x008fc80000000020 */
[----:B--2---:R-:W-:-:S07]  /*1e70*/  FFMA R32, R20, R12, R11 ;  /* 0x0000000c14207223 */ /* 0x004fce000000000b */
.L_x_37:
[----:B------:R-:W-:Y:S05]  /*1e80*/  BSYNC.RECONVERGENT B0 ;  /* 0x0000000000007941 */ /* 0x000fea0003800200 */
.L_x_36:
[----:B------:R-:W-:Y:S04]  /*1e90*/  BSSY.RECONVERGENT B0, `(.L_x_38) ;  /* 0x0000011000007945 */ /* 0x000fe80003800200 */
        /* <DEDUP_REMOVED lines=11> */
[----:B------:R-:W-:Y:S02]  /*1f50*/  IMAD R11, R11, R18, R5 ;  /* 0x000000120b0b7224 */ /* 0x000fe400078e0205 */
[----:B------:R-:W2:Y:S02]  /*1f60*/  LDG.E R5, desc[UR8][R16.64] ;  /* 0x0000000810057981 */ /* 0x000ea4000c1e1900 */
[----:B0-----:R-:W-:-:S06]  /*1f70*/  IMAD.WIDE R12, R11, 0x4, R12 ;  /* 0x000000040b0c7825 */ /* 0x001fcc00078e020c */
[----:B------:R-:W2:Y:S02]  /*1f80*/  LDG.E R12, desc[UR8][R12.64] ;  /* 0x000000080c0c7981 */ /* 0x000ea4000c1e1900 */
[----:B--2---:R-:W-:-:S07]  /*1f90*/  FFMA R32, R5, R12, R32 ;  /* 0x0000000c05207223 */ /* 0x004fce0000000020 */
.L_x_39:
[----:B------:R-:W-:Y:S05]  /*1fa0*/  BSYNC.RECONVERGENT B0 ;  /* 0x0000000000007941 */ /* 0x000fea0003800200 */
.L_x_38:
[----:B------:R-:W-:-:S07]  /*1fb0*/  IADD3 R9, PT, PT, R9, 0x4, RZ ;  /* 0x0000000409097810 */ /* 0x000fce0007ffe0ff */
.L_x_35:
[----:B------:R-:W-:-:S09]  /*1fc0*/  UISETP.NE.AND UP0, UPT, UR4, URZ, UPT ;  /* 0x000000ff0400728c */ /* 0x000fd2000bf05270 */
[----:B------:R-:W-:Y:S05]  /*1fd0*/  BRA.U !UP0, `(.L_x_5) ;  /* 0x00000001083c7547 */ /* 0x000fea000b800000 */
[----:B-----5:R-:W-:Y:S01]  /*1fe0*/  ISETP.NE.AND P0, PT, R10, 0x1, PT ;  /* 0x000000010a00780c */ /* 0x020fe20003f05270 */
[----:B------:R-:W0:-:S12]  /*1ff0*/  LDCU UR5, c[0x0][0x3cc] ;  /* 0x00007980ff0577ac */ /* 0x000e180008000800 */
[----:B------:R1:W5:Y:S01]  /*2000*/  @!P0 LDG.E R17, desc[UR8][R16.64] ;  /* 0x0000000810118981 */ /* 0x000362000c1e1900 */
[----:B------:R-:W2:Y:S01]  /*2010*/  @!P0 LDC.64 R12, c[0x0][0x388] ;  /* 0x0000e200ff0c8b82 */ /* 0x000ea20000000a00 */
[----:B------:R-:W-:Y:S01]  /*2020*/  IADD3 R9, PT, PT, R4, R9, RZ ;  /* 0x0000000904097210 */ /* 0x000fe20007ffe0ff */
[----:B------:R-:W-:-:S04]  /*2030*/  UIADD3 UR4, UPT, UPT, -UR4, URZ, URZ ;  /* 0x000000ff04047290 */ /* 0x000fc8000fffe1ff */
[----:B0-----:R-:W-:-:S08]  /*2040*/  IMAD R9, R9, R18, RZ ;  /* 0x0000001209097224 */ /* 0x001fd000078e02ff */
.L_x_40:
[----:B--2---:R-:W-:-:S06]  /*2050*/  @!P0 IMAD.WIDE R10, R9, 0x4, R12 ;  /* 0x00000004090a8825 */ /* 0x004fcc00078e020c */
[----:B------:R-:W2:Y:S01]  /*2060*/  @!P0 LDG.E R10, desc[UR8][R10.64] ;  /* 0x000000080a0a8981 */ /* 0x000ea2000c1e1900 */
[----:B------:R-:W-:Y:S01]  /*2070*/  UIADD3 UR4, UPT, UPT, UR4, 0x1, URZ ;  /* 0x0000000104047890 */ /* 0x000fe2000fffe0ff */
[----:B------:R-:W-:-:S03]  /*2080*/  MOV R18, UR5 ;  /* 0x0000000500127c02 */ /* 0x000fc60008000f00 */
[----:B------:R-:W-:Y:S01]  /*2090*/  UISETP.NE.AND UP0, UPT, UR4, URZ, UPT ;  /* 0x000000ff0400728c */ /* 0x000fe2000bf05270 */
[----:B------:R-:W-:Y:S01]  /*20a0*/  IADD3 R9, PT, PT, R9, R18, RZ ;  /* 0x0000001209097210 */ /* 0x000fe20007ffe0ff */
[----:B--2--5:R-:W-:-:S07]  /*20b0*/  @!P0 FFMA R32, R17, R10, R32 ;  /* 0x0000000a11208223 */ /* 0x024fce0000000020 */
[----:B------:R-:W-:Y:S05]  /*20c0*/  BRA.U UP0, `(.L_x_40) ;  /* 0xfffffffd00e07547 */ /* 0x000fea000b83ffff */
.L_x_5:
[----:B-----5:R-:W0:Y:S01]  /*20d0*/  LDC.64 R10, c[0x0][0x3a0] ;  /* 0x0000e800ff0a7b82 */ /* 0x020e220000000a00 */
[----:B------:R-:W2:Y:S01]  /*20e0*/  LDCU UR7, c[0x0][0x3c8] ;  /* 0x00007900ff0777ac */ /* 0x000ea20008000800 */
[----:B0-----:R-:W-:-:S06]  /*20f0*/  IMAD.WIDE R10, R6, 0x4, R10 ;  /* 0x00000004060a7825 */ /* 0x001fcc00078e020a */
[----:B------:R-:W3:Y:S01]  /*2100*/  LDG.E R11, desc[UR8][R10.64] ;  /* 0x000000080a0b7981 */ /* 0x000ee2000c1e1900 */
[----:B--2---:R-:W-:Y:S01]  /*2110*/  UISETP.GE.AND UP0, UPT, UR7, 0x1, UPT ;  /* 0x000000010700788c */ /* 0x004fe2000bf06270 */
[----:B------:R-:W-:Y:S01]  /*2120*/  FADD R7, R8, R7 ;  /* 0x0000000708077221 */ /* 0x000fe20000000000 */
[----:B------:R-:W-:Y:S01]  /*2130*/  MOV R5, RZ ;  /* 0x000000ff00057202 */ /* 0x000fe20000000f00 */
[----:B---3--:R-:W-:-:S04]  /*2140*/  FADD R32, R11, R32 ;  /* 0x000000200b207221 */ /* 0x008fc80000000000 */
[----:B------:R-:W-:-:S04]  /*2150*/  FMUL R9, R11, R32 ;  /* 0x000000200b097220 */ /* 0x000fc80000400000 */
[----:B------:R-:W-:Y:S01]  /*2160*/  FFMA R26, R8, R7, R9 ;  /* 0x00000007081a7223 */ /* 0x000fe20000000009 */
[----:B------:R-:W-:Y:S06]  /*2170*/  BRA.U !UP0, `(.L_x_41) ;  /* 0x0000000908107547 */ /* 0x000fec000b800000 */
[----:B------:R-:W-:Y:S01]  /*2180*/  UISETP.GE.U32.AND UP1, UPT, UR7, 0x10, UPT ;  /* 0x000000100700788c */ /* 0x000fe2000bf26070 */
[----:B------:R-:W-:Y:S01]  /*2190*/  HFMA2 R5, -RZ, RZ, 0, 0 ;  /* 0x00000000ff057431 */ /* 0x000fe200000001ff */
[----:B------:R-:W-:Y:S01]  /*21a0*/  ULOP3.LUT UR4, UR7, 0xf, URZ, 0xc0, !UPT ;  /* 0x0000000f07047892 */ /* 0x000fe2000f8ec0ff */
[----:B------:R-:W-:-:S03]  /*21b0*/  MOV R27, RZ ;  /* 0x000000ff001b7202 */ /* 0x000fc60000000f00 */
[----:B------:R-:W-:-:S03]  /*21c0*/  UISETP.NE.AND UP0, UPT, UR4, URZ, UPT ;  /* 0x000000ff0400728c */ /* 0x000fc6000bf05270 */
[----:B------:R-:W-:Y:S08]  /*21d0*/  BRA.U !UP1, `(.L_x_42) ;  /* 0x0000000109f07547 */ /* 0x000ff0000b800000 */
[----:B------:R-:W-:Y:S01]  /*21e0*/  ULOP3.LUT UR10, UR7, 0x7ffffff0, URZ, 0xc0, !UPT ;  /* 0x7ffffff0070a7892 */ /* 0x000fe2000f8ec0ff */
[----:B------:R-:W-:Y:S01]  /*21f0*/  IADD3 R6, PT, PT, R0, R3, RZ ;  /* 0x0000000300067210 */ /* 0x000fe20007ffe0ff */
[----:B------:R-:W-:Y:S01]  /*2200*/  IMAD R19, R18, UR7, RZ ;  /* 0x0000000712137c24 */ /* 0x000fe2000f8e02ff */
[----:B------:R-:W-:Y:S01]  /*2210*/  MOV R5, RZ ;  /* 0x000000ff00057202 */ /* 0x000fe20000000f00 */
[----:B------:R-:W-:Y:S02]  /*2220*/  UIADD3 UR5, UPT, UPT, -UR10, URZ, URZ ;  /* 0x000000ff0a057290 */ /* 0x000fe4000fffe1ff */
[----:B------:R-:W-:Y:S01]  /*2230*/  IMAD R19, R19, R6, RZ ;  /* 0x0000000613137224 */ /* 0x000fe200078e02ff */
[----:B------:R-:W-:-:S09]  /*2240*/  MOV R27, UR10 ;  /* 0x0000000a001b7c02 */ /* 0x000fd20008000f00 */
.L_x_43:
[----:B------:R-:W0:Y:S02]  /*2250*/  LDC.64 R12, c[0x0][0x390] ;  /* 0x0000e400ff0c7b82 */ /* 0x000e240000000a00 */
[----:B0-----:R-:W-:-:S05]  /*2260*/  IMAD.WIDE R12, R19, 0x4, R12 ;  /* 0x00000004130c7825 */ /* 0x001fca00078e020c */
[----:B------:R-:W2:Y:S01]  /*2270*/  LDG.E R28, desc[UR8][R12.64] ;  /* 0x000000080c1c7981 */ /* 0x000ea2000c1e1900 */
[----:B------:R-:W-:-:S05]  /*2280*/  IMAD.WIDE R14, R18, 0x4, R12 ;  /* 0x00000004120e7825 */ /* 0x000fca00078e020c */
[----:B------:R-:W3:Y:S01]  /*2290*/  LDG.E R29, desc[UR8][R14.64] ;  /* 0x000000080e1d7981 */ /* 0x000ee2000c1e1900 */
[----:B------:R-:W-:-:S05]  /*22a0*/  IMAD.WIDE R8, R18, 0x4, R14 ;  /* 0x0000000412087825 */ /* 0x000fca00078e020e */
[----:B------:R0:W4:Y:S01]  /*22b0*/  LDG.E R31, desc[UR8][R8.64] ;  /* 0x00000008081f7981 */ /* 0x000122000c1e1900 */
[----:B------:R-:W-:-:S05]  /*22c0*/  IMAD.WIDE R22, R18, 0x4, R8 ;  /* 0x0000000412167825 */ /* 0x000fca00078e0208 */
[----:B------:R5:W4:Y:S01]  /*22d0*/  LDG.E R33, desc[UR8][R22.64] ;  /* 0x0000000816217981 */ /* 0x000b22000c1e1900 */
[----:B------:R-:W-:-:S05]  /*22e0*/  IMAD.WIDE R24, R18, 0x4, R22 ;  /* 0x0000000412187825 */ /* 0x000fca00078e0216 */
[----:B------:R5:W4:Y:S01]  /*22f0*/  LDG.E R35, desc[UR8][R24.64] ;  /* 0x0000000818237981 */ /* 0x000b22000c1e1900 */
[----:B-1----:R-:W-:-:S05]  /*2300*/  IMAD.WIDE R16, R18, 0x4, R24 ;  /* 0x0000000412107825 */ /* 0x002fca00078e0218 */
[----:B------:R1:W4:Y:S01]  /*2310*/  LDG.E R37, desc[UR8][R16.64] ;  /* 0x0000000810257981 */ /* 0x000322000c1e1900 */
[----:B------:R-:W-:-:S04]  /*2320*/  IMAD.WIDE R20, R18, 0x4, R16 ;  /* 0x0000000412147825 */ /* 0x000fc800078e0210 */
[C---:B------:R-:W-:Y:S02]  /*2330*/  IMAD.WIDE R10, R18.reuse, 0x4, R20 ;  /* 0x00000004120a7825 */ /* 0x040fe400078e0214 */
[----:B------:R-:W4:Y:S02]  /*2340*/  LDG.E R21, desc[UR8][R20.64] ;  /* 0x0000000814157981 */ /* 0x000f24000c1e1900 */
[C---:B------:R-:W-:Y:S02]  /*2350*/  IMAD.WIDE R6, R18.reuse, 0x4, R10 ;  /* 0x0000000412067825 */ /* 0x040fe400078e020a */
[----:B------:R1:W4:Y:S02]  /*2360*/  LDG.E R30, desc[UR8][R10.64] ;  /* 0x000000080a1e7981 */ /* 0x000324000c1e1900 */
[C---:B0-----:R-:W-:Y:S02]  /*2370*/  IMAD.WIDE R8, R18.reuse, 0x4, R6 ;  /* 0x0000000412087825 */ /* 0x041fe400078e0206 */
[----:B------:R-:W4:Y:S02]  /*2380*/  LDG.E R7, desc[UR8][R6.64] ;  /* 0x0000000806077981 */ /* 0x000f24000c1e1900 */
[----:B------:R-:W-:-:S02]  /*2390*/  IMAD.WIDE R12, R18, 0x4, R8 ;  /* 0x00000004120c7825 */ /* 0x000fc400078e0208 */
[----:B------:R-:W4:Y:S02]  /*23a0*/  LDG.E R9, desc[UR8][R8.64] ;  /* 0x0000000808097981 */ /* 0x000f24000c1e1900 */
[C---:B------:R-:W-:Y:S02]  /*23b0*/  IMAD.WIDE R14, R18.reuse, 0x4, R12 ;  /* 0x00000004120e7825 */ /* 0x040fe400078e020c */
[----:B------:R-:W4:Y:S02]  /*23c0*/  LDG.E R13, desc[UR8][R12.64] ;  /* 0x000000080c0d7981 */ /* 0x000f24000c1e1900 */
[C---:B-----5:R-:W-:Y:S02]  /*23d0*/  IMAD.WIDE R22, R18.reuse, 0x4, R14 ;  /* 0x0000000412167825 */ /* 0x060fe400078e020e */
[----:B------:R-:W5:Y:S02]  /*23e0*/  LDG.E R15, desc[UR8][R14.64] ;  /* 0x000000080e0f7981 */ /* 0x000f64000c1e1900 */
[----:B------:R-:W-:-:S02]  /*23f0*/  IMAD.WIDE R24, R18, 0x4, R22 ;  /* 0x0000000412187825 */ /* 0x000fc400078e0216 */
[----:B------:R-:W5:Y:S02]  /*2400*/  LDG.E R23, desc[UR8][R22.64] ;  /* 0x0000000816177981 */ /* 0x000f64000c1e1900 */
[C---:B-1----:R-:W-:Y:S02]  /*2410*/  IMAD.WIDE R16, R18.reuse, 0x4, R24 ;  /* 0x0000000412107825 */ /* 0x042fe400078e0218 */
[----:B------:R-:W5:Y:S02]  /*2420*/  LDG.E R25, desc[UR8][R24.64] ;  /* 0x0000000818197981 */ /* 0x000f64000c1e1900 */
[----:B------:R-:W-:Y:S02]  /*2430*/  IMAD.WIDE R10, R18, 0x4, R16 ;  /* 0x00000004120a7825 */ /* 0x000fe400078e0210 */
[----:B------:R-:W5:Y:S04]  /*2440*/  LDG.E R17, desc[UR8][R16.64] ;  /* 0x0000000810117981 */ /* 0x000f68000c1e1900 */
[----:B------:R-:W5:Y:S01]  /*2450*/  LDG.E R11, desc[UR8][R10.64] ;  /* 0x000000080a0b7981 */ /* 0x000f62000c1e1900 */
[----:B------:R-:W-:-:S04]  /*2460*/  UIADD3 UR5, UPT, UPT, UR5, 0x10, URZ ;  /* 0x0000001005057890 */ /* 0x000fc8000fffe0ff */
[----:B------:R-:W-:Y:S01]  /*2470*/  UISETP.NE.AND UP1, UPT, UR5, URZ, UPT ;  /* 0x000000ff0500728c */ /* 0x000fe2000bf25270 */
[----:B------:R-:W-:Y:S01]  /*2480*/  LEA R19, R18, R19, 0x4 ;  /* 0x0000001312137211 */ /* 0x000fe200078e20ff */
[----:B--2---:R-:W-:-:S04]  /*2490*/  FFMA R28, R26, R28, R5 ;  /* 0x0000001c1a1c7223 */ /* 0x004fc80000000005 */
[----:B---3--:R-:W-:-:S04]  /*24a0*/  FFMA R28, R26, R29, R28 ;  /* 0x0000001d1a1c7223 */ /* 0x008fc8000000001c */
[----:B----4-:R-:W-:-:S04]  /*24b0*/  FFMA R28, R26, R31, R28 ;  /* 0x0000001f1a1c7223 */ /* 0x010fc8000000001c */
[----:B------:R-:W-:-:S04]  /*24c0*/  FFMA R28, R26, R33, R28 ;  /* 0x000000211a1c7223 */ /* 0x000fc8000000001c */
[----:B------:R-:W-:-:S04]  /*24d0*/  FFMA R28, R26, R35, R28 ;  /* 0x000000231a1c7223 */ /* 0x000fc8000000001c */
[----:B------:R-:W-:-:S04]  /*24e0*/  FFMA R28, R26, R37, R28 ;  /* 0x000000251a1c7223 */ /* 0x000fc8000000001c */
[----:B------:R-:W-:-:S04]  /*24f0*/  FFMA R21, R26, R21, R28 ;  /* 0x000000151a157223 */ /* 0x000fc8000000001c */
[----:B------:R-:W-:-:S04]  /*2500*/  FFMA R30, R26, R30, R21 ;  /* 0x0000001e1a1e7223 */ /* 0x000fc80000000015 */
[----:B------:R-:W-:-:S04]  /*2510*/  FFMA R30, R26, R7, R30 ;  /* 0x000000071a1e7223 */ /* 0x000fc8000000001e */
[----:B------:R-:W-:-:S04]  /*2520*/  FFMA R30, R26, R9, R30 ;  /* 0x000000091a1e7223 */ /* 0x000fc8000000001e */
[----:B------:R-:W-:-:S04]  /*2530*/  FFMA R30, R26, R13, R30 ;  /* 0x0000000d1a1e7223 */ /* 0x000fc8000000001e */
[----:B-----5:R-:W-:-:S04]  /*2540*/  FFMA R30, R26, R15, R30 ;  /* 0x0000000f1a1e7223 */ /* 0x020fc8000000001e */
[----:B------:R-:W-:-:S04]  /*2550*/  FFMA R30, R26, R23, R30 ;  /* 0x000000171a1e7223 */ /* 0x000fc8000000001e */
[----:B------:R-:W-:-:S04]  /*2560*/  FFMA R30, R26, R25, R30 ;  /* 0x000000191a1e7223 */ /* 0x000fc8000000001e */
[----:B------:R-:W-:-:S04]  /*2570*/  FFMA R30, R26, R17, R30 ;  /* 0x000000111a1e7223 */ /* 0x000fc8000000001e */
[----:B------:R-:W-:Y:S01]  /*2580*/  FFMA R5, R26, R11, R30 ;  /* 0x0000000b1a057223 */ /* 0x000fe2000000001e */
[----:B------:R-:W-:Y:S06]  /*2590*/  BRA.U UP1, `(.L_x_43) ;  /* 0xfffffffd012c7547 */ /* 0x000fec000b83ffff */
.L_x_42:
[----:B------:R-:W-:Y:S05]  /*25a0*/  BRA.U !UP0, `(.L_x_41) ;  /* 0x0000000508047547 */ /* 0x000fea000b800000 */
[----:B------:R-:W-:Y:S02]  /*25b0*/  UISETP.GE.U32.AND UP0, UPT, UR4, 0x8, UPT ;  /* 0x000000080400788c */ /* 0x000fe4000bf06070 */
[----:B------:R-:W-:-:S07]  /*25c0*/  UISETP.NE.AND UP1, UPT, UR6, URZ, UPT ;  /* 0x000000ff0600728c */ /* 0x000fce000bf25270 */
[----:B------:R-:W-:Y:S05]  /*25d0*/  BRA.U !UP0, `(.L_x_44) ;  /* 0x0000000108707547 */ /* 0x000fea000b800000 */
[----:B------:R-:W0:Y:S01]  /*25e0*/  LDC.64 R6, c[0x0][0x390] ;  /* 0x0000e400ff067b82 */ /* 0x000e220000000a00 */
[----:B------:R-:W-:-:S05]  /*25f0*/  IADD3 R9, PT, PT, R4, R27, RZ ;  /* 0x0000001b04097210 */ /* 0x000fca0007ffe0ff */
[----:B------:R-:W-:-:S04]  /*2600*/  IMAD R9, R9, R18, RZ ;  /* 0x0000001209097224 */ /* 0x000fc800078e02ff */
[----:B0-----:R-:W-:-:S04]  /*2610*/  IMAD.WIDE R6, R9, 0x4, R6 ;  /* 0x0000000409067825 */ /* 0x001fc800078e0206 */
[C---:B------:R-:W-:Y:S02]  /*2620*/  IMAD.WIDE R8, R18.reuse, 0x4, R6 ;  /* 0x0000000412087825 */ /* 0x040fe400078e0206 */
[----:B------:R-:W2:Y:S02]  /*2630*/  LDG.E R6, desc[UR8][R6.64] ;  /* 0x0000000806067981 */ /* 0x000ea4000c1e1900 */
[C---:B------:R-:W-:Y:S02]  /*2640*/  IMAD.WIDE R10, R18.reuse, 0x4, R8 ;  /* 0x00000004120a7825 */ /* 0x040fe400078e0208 */
[----:B------:R-:W3:Y:S02]  /*2650*/  LDG.E R8, desc[UR8][R8.64] ;  /* 0x0000000808087981 */ /* 0x000ee4000c1e1900 */
[C---:B------:R-:W-:Y:S02]  /*2660*/  IMAD.WIDE R12, R18.reuse, 0x4, R10 ;  /* 0x00000004120c7825 */ /* 0x040fe400078e020a */
[----:B------:R-:W4:Y:S02]  /*2670*/  LDG.E R10, desc[UR8][R10.64] ;  /* 0x000000080a0a7981 */ /* 0x000f24000c1e1900 */
[----:B------:R-:W-:-:S02]  /*2680*/  IMAD.WIDE R14, R18, 0x4, R12 ;  /* 0x00000004120e7825 */ /* 0x000fc400078e020c */
[----:B------:R-:W5:Y:S02]  /*2690*/  LDG.E R12, desc[UR8][R12.64] ;  /* 0x000000080c0c7981 */ /* 0x000f64000c1e1900 */
[C---:B-1----:R-:W-:Y:S02]  /*26a0*/  IMAD.WIDE R16, R18.reuse, 0x4, R14 ;  /* 0x0000000412107825 */ /* 0x042fe400078e020e */
[----:B------:R-:W5:Y:S02]  /*26b0*/  LDG.E R14, desc[UR8][R14.64] ;  /* 0x000000080e0e7981 */ /* 0x000f64000c1e1900 */
[C---:B------:R-:W-:Y:S02]  /*26c0*/  IMAD.WIDE R20, R18.reuse, 0x4, R16 ;  /* 0x0000000412147825 */ /* 0x040fe400078e0210 */
[----:B------:R-:W5:Y:S02]  /*26d0*/  LDG.E R16, desc[UR8][R16.64] ;  /* 0x0000000810107981 */ /* 0x000f64000c1e1900 */
[----:B------:R-:W-:-:S02]  /*26e0*/  IMAD.WIDE R22, R18, 0x4, R20 ;  /* 0x0000000412167825 */ /* 0x000fc400078e0214 */
[----:B------:R-:W5:Y:S04]  /*26f0*/  LDG.E R20, desc[UR8][R20.64] ;  /* 0x0000000814147981 */ /* 0x000f68000c1e1900 */
[----:B------:R-:W5:Y:S01]  /*2700*/  LDG.E R22, desc[UR8][R22.64] ;  /* 0x0000000816167981 */ /* 0x000f62000c1e1900 */
[----:B------:R-:W-:Y:S01]  /*2710*/  IADD3 R27, PT, PT, R27, 0x8, RZ ;  /* 0x000000081b1b7810 */ /* 0x000fe20007ffe0ff */
[----:B--2---:R-:W-:-:S04]  /*2720*/  FFMA R5, R26, R6, R5 ;  /* 0x000000061a057223 */ /* 0x004fc80000000005 */
[----:B---3--:R-:W-:-:S04]  /*2730*/  FFMA R5, R26, R8, R5 ;  /* 0x000000081a057223 */ /* 0x008fc80000000005 */
[----:B----4-:R-:W-:-:S04]  /*2740*/  FFMA R5, R26, R10, R5 ;  /* 0x0000000a1a057223 */ /* 0x010fc80000000005 */
[----:B-----5:R-:W-:-:S04]  /*2750*/  FFMA R5, R26, R12, R5 ;  /* 0x0000000c1a057223 */ /* 0x020fc80000000005 */
[----:B------:R-:W-:-:S04]  /*2760*/  FFMA R5, R26, R14, R5 ;  /* 0x0000000e1a057223 */ /* 0x000fc80000000005 */
[----:B------:R-:W-:-:S04]  /*2770*/  FFMA R5, R26, R16, R5 ;  /* 0x000000101a057223 */ /* 0x000fc80000000005 */
[----:B------:R-:W-:-:S04]  /*2780*/  FFMA R5, R26, R20, R5 ;  /* 0x000000141a057223 */ /* 0x000fc80000000005 */
[----:B------:R-:W-:-:S07]  /*2790*/  FFMA R5, R26, R22, R5 ;  /* 0x000000161a057223 */ /* 0x000fce0000000005 */
.L_x_44:
[----:B------:R-:W-:Y:S05]  /*27a0*/  BRA.U !UP1, `(.L_x_41) ;  /* 0x0000000109847547 */ /* 0x000fea000b800000 */
[----:B------:R-:W-:Y:S02]  /*27b0*/  UISETP.GE.U32.AND UP0, UPT, UR6, 0x4, UPT ;  /* 0x000000040600788c */ /* 0x000fe4000bf06070 */
[----:B------:R-:W-:-:S04]  /*27c0*/  ULOP3.LUT UR4, UR7, 0x3, URZ, 0xc0, !UPT ;  /* 0x0000000307047892 */ /* 0x000fc8000f8ec0ff */
[----:B------:R-:W-:-:S03]  /*27d0*/  UISETP.NE.AND UP1, UPT, UR4, URZ, UPT ;  /* 0x000000ff0400728c */ /* 0x000fc6000bf25270 */
[----:B------:R-:W-:Y:S08]  /*27e0*/  BRA.U !UP0, `(.L_x_45) ;  /* 0x0000000108407547 */ /* 0x000ff0000b800000 */
        /* <DEDUP_REMOVED lines=8> */
[----:B------:R-:W-:Y:S02]  /*2870*/  IMAD.WIDE R12, R18, 0x4, R10 ;  /* 0x00000004120c7825 */ /* 0x000fe400078e020a */
[----:B------:R-:W4:Y:S04]  /*2880*/  LDG.E R10, desc[UR8][R10.64] ;  /* 0x000000080a0a7981 */ /* 0x000f28000c1e1900 */
[----:B------:R-:W5:Y:S01]  /*2890*/  LDG.E R12, desc[UR8][R12.64] ;  /* 0x000000080c0c7981 */ /* 0x000f62000c1e1900 */
[----:B------:R-:W-:Y:S01]  /*28a0*/  IADD3 R27, PT, PT, R27, 0x4, RZ ;  /* 0x000000041b1b7810 */ /* 0x000fe20007ffe0ff */
[----:B--2---:R-:W-:-:S04]  /*28b0*/  FFMA R5, R26, R6, R5 ;  /* 0x000000061a057223 */ /* 0x004fc80000000005 */
[----:B---3--:R-:W-:-:S04]  /*28c0*/  FFMA R5, R26, R8, R5 ;  /* 0x000000081a057223 */ /* 0x008fc80000000005 */
[----:B----4-:R-:W-:-:S04]  /*28d0*/  FFMA R5, R26, R10, R5 ;  /* 0x0000000a1a057223 */ /* 0x010fc80000000005 */
[----:B-----5:R-:W-:-:S07]  /*28e0*/  FFMA R5, R26, R12, R5 ;  /* 0x0000000c1a057223 */ /* 0x020fce0000000005 */
.L_x_45:
[----:B------:R-:W-:Y:S05]  /*28f0*/  BRA.U !UP1, `(.L_x_41) ;  /* 0x0000000109307547 */ /* 0x000fea000b800000 */
[----:B------:R-:W0:Y:S01]  /*2900*/  LDC.64 R8, c[0x0][0x390] ;  /* 0x0000e400ff087b82 */ /* 0x000e220000000a00 */
[----:B------:R-:W-:Y:S01]  /*2910*/  IADD3 R0, PT, PT, R0, R3, RZ ;  /* 0x0000000300007210 */ /* 0x000fe20007ffe0ff */
[----:B------:R-:W-:-:S04]  /*2920*/  UIADD3 UR4, UPT, UPT, -UR4, URZ, URZ ;  /* 0x000000ff04047290 */ /* 0x000fc8000fffe1ff */
[----:B------:R-:W-:-:S04]  /*2930*/  IMAD R27, R0, UR7, R27 ;  /* 0x00000007001b7c24 */ /* 0x000fc8000f8e021b */
[----:B------:R-:W-:-:S07]  /*2940*/  IMAD R27, R27, R18, RZ ;  /* 0x000000121b1b7224 */ /* 0x000fce00078e02ff */
.L_x_46:
[----:B0-----:R-:W-:-:S06]  /*2950*/  IMAD.WIDE R6, R27, 0x4, R8 ;  /* 0x000000041b067825 */ /* 0x001fcc00078e0208 */
[----:B------:R-:W2:Y:S01]  /*2960*/  LDG.E R6, desc[UR8][R6.64] ;  /* 0x0000000806067981 */ /* 0x000ea2000c1e1900 */
[----:B------:R-:W-:Y:S01]  /*2970*/  UIADD3 UR4, UPT, UPT, UR4, 0x1, URZ ;  /* 0x0000000104047890 */ /* 0x000fe2000fffe0ff */
[----:B------:R-:W-:-:S03]  /*2980*/  IADD3 R27, PT, PT, R27, R18, RZ ;  /* 0x000000121b1b7210 */ /* 0x000fc60007ffe0ff */
[----:B------:R-:W-:Y:S01]  /*2990*/  UISETP.NE.AND UP0, UPT, UR4, URZ, UPT ;  /* 0x000000ff0400728c */ /* 0x000fe2000bf05270 */
[----:B--2---:R-:W-:-:S08]  /*29a0*/  FFMA R5, R26, R6, R5 ;  /* 0x000000061a057223 */ /* 0x004fd00000000005 */
[----:B------:R-:W-:Y:S05]  /*29b0*/  BRA.U UP0, `(.L_x_46) ;  /* 0xfffffffd00e47547 */ /* 0x000fea000b83ffff */
.L_x_41:
[----:B------:R-:W0:Y:S01]  /*29c0*/  S2R R3, SR_TID.Z ;  /* 0x0000000000037919 */ /* 0x000e220000002300 */
[----:B------:R-:W2:Y:S01]  /*29d0*/  LDC.64 R6, c[0x0][0x3b8] ;  /* 0x0000ee00ff067b82 */ /* 0x000ea20000000a00 */
[----:B0-----:R-:W-:-:S04]  /*29e0*/  IMAD R3, R2, UR7, R3 ;  /* 0x0000000702037c24 */ /* 0x001fc8000f8e0203 */
[----:B------:R-:W-:-:S04]  /*29f0*/  IMAD R3, R3, R18, RZ ;  /* 0x0000001203037224 */ /* 0x000fc800078e02ff */
[----:B--2---:R-:W-:-:S05]  /*2a00*/  IMAD.WIDE R2, R3, 0x4, R6 ;  /* 0x0000000403027825 */ /* 0x004fca00078e0206 */
[----:B------:R-:W-:Y:S01]  /*2a10*/  STG.E desc[UR8][R2.64], R5 ;  /* 0x0000000502007986 */ /* 0x000fe2000c101908 */
[----:B------:R-:W-:Y:S05]  /*2a20*/  EXIT ;  /* 0x000000000000794d */ /* 0x000fea0003800000 */
.L_x_47:
[----:B------:R-:W-:-:S00]  /*2a30*/  BRA `(.L_x_47) ;  /* 0xfffffffc00fc7947 */ /* 0x000fc0000383ffff */
[----:B------:R-:W-:-:S00]  /*2a40*/  NOP ;  /* 0x0000000000007918 */ /* 0x000fc00000000000 */
        /* <DEDUP_REMOVED lines=11> */
.L_x_48:


//--------------------- .nv.shared.reserved.0     --------------------------
	.section	.nv.shared.reserved.0,"aw",@nobits
	.weak		__nv_reservedSMEM_offset_0_alias
	.size		__nv_reservedSMEM_offset_0_alias, 0, 64
	.other		__nv_reservedSMEM_offset_0_alias,@"STO_CUDA_RESERVED_SHARED STV_DEFAULT"
__nv_reservedSMEM_offset_0_alias:
	.zero		0
	.zero		64


//--------------------- .nv.constant0._Z23attention_module_kernelPKfS0_S0_S0_S0_PKaS2_Pfiiii --------------------------
	.section	.nv.constant0._Z23attention_module_kernelPKfS0_S0_S0_S0_PKaS2_Pfiiii,"a",@progbits
	.sectionflags	@""
	.align	4
.nv.constant0._Z23attention_module_kernelPKfS0_S0_S0_S0_PKaS2_Pfiiii:
	.zero		976


//--------------------- SYMBOLS --------------------------

	.type		.nv.reservedSmem.offset0,@object
	.size		.nv.reservedSmem.offset0,0x4
